//
// Generated by NVIDIA NVVM Compiler
//
// Compiler Build ID: CL-36424714
// Cuda compilation tools, release 13.0, V13.0.88
// Based on NVVM 20.0.0
//

.version 9.0
.target sm_100
.address_size 64

	// .globl	_Z17cuda_array_assignPdid
.global .align 8 .f64 __NEGATIVE_INFINITY__ = 0dFFEFFFFFFFFFFFFF;
.global .align 8 .f64 __POSITIVE_INFINITY__ = 0d7FEFFFFFFFFFFFFF;

.visible .entry _Z17cuda_array_assignPdid(
	.param .u64 .ptr .align 1 _Z17cuda_array_assignPdid_param_0,
	.param .u32 _Z17cuda_array_assignPdid_param_1,
	.param .f64 _Z17cuda_array_assignPdid_param_2
)
{
	.reg .pred 	%p<2>;
	.reg .b32 	%r<6>;
	.reg .b64 	%rd<5>;
	.reg .b64 	%fd<2>;

	ld.param.u64 	%rd1, [_Z17cuda_array_assignPdid_param_0];
	ld.param.u32 	%r2, [_Z17cuda_array_assignPdid_param_1];
	ld.param.f64 	%fd1, [_Z17cuda_array_assignPdid_param_2];
	mov.u32 	%r3, %ctaid.x;
	mov.u32 	%r4, %ntid.x;
	mov.u32 	%r5, %tid.x;
	mad.lo.s32 	%r1, %r3, %r4, %r5;
	setp.ge.s32 	%p1, %r1, %r2;
	@%p1 bra 	$L__BB0_2;
	cvta.to.global.u64 	%rd2, %rd1;
	mul.wide.s32 	%rd3, %r1, 8;
	add.s64 	%rd4, %rd2, %rd3;
	st.global.f64 	[%rd4], %fd1;
$L__BB0_2:
	ret;

}
	// .globl	_Z18copy_from_operandsPdS_Piii
.visible .entry _Z18copy_from_operandsPdS_Piii(
	.param .u64 .ptr .align 1 _Z18copy_from_operandsPdS_Piii_param_0,
	.param .u64 .ptr .align 1 _Z18copy_from_operandsPdS_Piii_param_1,
	.param .u64 .ptr .align 1 _Z18copy_from_operandsPdS_Piii_param_2,
	.param .u32 _Z18copy_from_operandsPdS_Piii_param_3,
	.param .u32 _Z18copy_from_operandsPdS_Piii_param_4
)
{
	.reg .pred 	%p<2>;
	.reg .b32 	%r<13>;
	.reg .b64 	%rd<13>;
	.reg .b64 	%fd<2>;

	ld.param.u64 	%rd1, [_Z18copy_from_operandsPdS_Piii_param_0];
	ld.param.u64 	%rd2, [_Z18copy_from_operandsPdS_Piii_param_1];
	ld.param.u64 	%rd3, [_Z18copy_from_operandsPdS_Piii_param_2];
	ld.param.u32 	%r2, [_Z18copy_from_operandsPdS_Piii_param_3];
	ld.param.u32 	%r3, [_Z18copy_from_operandsPdS_Piii_param_4];
	mov.u32 	%r4, %ctaid.x;
	mov.u32 	%r5, %ntid.x;
	mov.u32 	%r6, %tid.x;
	mad.lo.s32 	%r1, %r4, %r5, %r6;
	mul.lo.s32 	%r7, %r3, %r2;
	setp.ge.s32 	%p1, %r1, %r7;
	@%p1 bra 	$L__BB1_2;
	cvta.to.global.u64 	%rd4, %rd3;
	cvta.to.global.u64 	%rd5, %rd2;
	cvta.to.global.u64 	%rd6, %rd1;
	div.s32 	%r8, %r1, %r2;
	mul.lo.s32 	%r9, %r8, %r2;
	sub.s32 	%r10, %r1, %r9;
	mul.wide.s32 	%rd7, %r8, 4;
	add.s64 	%rd8, %rd4, %rd7;
	ld.global.u32 	%r11, [%rd8];
	mad.lo.s32 	%r12, %r11, %r2, %r10;
	mul.wide.s32 	%rd9, %r12, 8;
	add.s64 	%rd10, %rd5, %rd9;
	ld.global.f64 	%fd1, [%rd10];
	mul.wide.s32 	%rd11, %r1, 8;
	add.s64 	%rd12, %rd6, %rd11;
	st.global.f64 	[%rd12], %fd1;
$L__BB1_2:
	ret;

}
	// .globl	_Z18update_temp_weightPdS_S_Piiib
.visible .entry _Z18update_temp_weightPdS_S_Piiib(
	.param .u64 .ptr .align 1 _Z18update_temp_weightPdS_S_Piiib_param_0,
	.param .u64 .ptr .align 1 _Z18update_temp_weightPdS_S_Piiib_param_1,
	.param .u64 .ptr .align 1 _Z18update_temp_weightPdS_S_Piiib_param_2,
	.param .u64 .ptr .align 1 _Z18update_temp_weightPdS_S_Piiib_param_3,
	.param .u32 _Z18update_temp_weightPdS_S_Piiib_param_4,
	.param .u32 _Z18update_temp_weightPdS_S_Piiib_param_5,
	.param .u8 _Z18update_temp_weightPdS_S_Piiib_param_6
)
{
	.reg .pred 	%p<3>;
	.reg .b16 	%rs<2>;
	.reg .b32 	%r<15>;
	.reg .b64 	%rd<25>;
	.reg .b64 	%fd<7>;

	ld.param.u64 	%rd5, [_Z18update_temp_weightPdS_S_Piiib_param_0];
	ld.param.u64 	%rd6, [_Z18update_temp_weightPdS_S_Piiib_param_1];
	ld.param.u64 	%rd7, [_Z18update_temp_weightPdS_S_Piiib_param_2];
	ld.param.u64 	%rd8, [_Z18update_temp_weightPdS_S_Piiib_param_3];
	ld.param.u32 	%r4, [_Z18update_temp_weightPdS_S_Piiib_param_4];
	ld.param.u32 	%r5, [_Z18update_temp_weightPdS_S_Piiib_param_5];
	ld.param.s8 	%rs1, [_Z18update_temp_weightPdS_S_Piiib_param_6];
	cvta.to.global.u64 	%rd1, %rd5;
	cvta.to.global.u64 	%rd2, %rd7;
	cvta.to.global.u64 	%rd3, %rd8;
	cvta.to.global.u64 	%rd4, %rd6;
	mov.u32 	%r6, %ctaid.x;
	mov.u32 	%r7, %ntid.x;
	mov.u32 	%r8, %tid.x;
	mad.lo.s32 	%r1, %r6, %r7, %r8;
	mul.lo.s32 	%r9, %r5, %r4;
	setp.ge.s32 	%p1, %r1, %r9;
	@%p1 bra 	$L__BB2_4;
	div.s32 	%r2, %r1, %r4;
	mul.lo.s32 	%r10, %r2, %r4;
	sub.s32 	%r3, %r1, %r10;
	setp.eq.s16 	%p2, %rs1, 0;
	@%p2 bra 	$L__BB2_3;
	mul.wide.s32 	%rd9, %r3, 8;
	add.s64 	%rd10, %rd4, %rd9;
	ld.global.f64 	%fd1, [%rd10];
	mul.wide.s32 	%rd11, %r2, 4;
	add.s64 	%rd12, %rd3, %rd11;
	ld.global.u32 	%r11, [%rd12];
	mad.lo.s32 	%r12, %r11, %r4, %r3;
	mul.wide.s32 	%rd13, %r12, 8;
	add.s64 	%rd14, %rd2, %rd13;
	ld.global.f64 	%fd2, [%rd14];
	mul.f64 	%fd3, %fd1, %fd2;
	mul.wide.s32 	%rd15, %r1, 8;
	add.s64 	%rd16, %rd1, %rd15;
	st.global.f64 	[%rd16], %fd3;
	bra.uni 	$L__BB2_4;
$L__BB2_3:
	mul.wide.s32 	%rd17, %r3, 8;
	add.s64 	%rd18, %rd4, %rd17;
	ld.global.f64 	%fd4, [%rd18];
	mul.wide.s32 	%rd19, %r2, 4;
	add.s64 	%rd20, %rd3, %rd19;
	ld.global.u32 	%r13, [%rd20];
	mad.lo.s32 	%r14, %r13, %r4, %r3;
	mul.wide.s32 	%rd21, %r14, 8;
	add.s64 	%rd22, %rd2, %rd21;
	ld.global.f64 	%fd5, [%rd22];
	div.rn.f64 	%fd6, %fd4, %fd5;
	mul.wide.s32 	%rd23, %r1, 8;
	add.s64 	%rd24, %rd1, %rd23;
	st.global.f64 	[%rd24], %fd6;
$L__BB2_4:
	ret;

}
	// .globl	_Z18update_last_weightPdS_S_iib
.visible .entry _Z18update_last_weightPdS_S_iib(
	.param .u64 .ptr .align 1 _Z18update_last_weightPdS_S_iib_param_0,
	.param .u64 .ptr .align 1 _Z18update_last_weightPdS_S_iib_param_1,
	.param .u64 .ptr .align 1 _Z18update_last_weightPdS_S_iib_param_2,
	.param .u32 _Z18update_last_weightPdS_S_iib_param_3,
	.param .u32 _Z18update_last_weightPdS_S_iib_param_4,
	.param .u8 _Z18update_last_weightPdS_S_iib_param_5
)
{
	.reg .pred 	%p<3>;
	.reg .b16 	%rs<2>;
	.reg .b32 	%r<9>;
	.reg .b64 	%rd<17>;
	.reg .b64 	%fd<7>;

	ld.param.u64 	%rd4, [_Z18update_last_weightPdS_S_iib_param_0];
	ld.param.u64 	%rd5, [_Z18update_last_weightPdS_S_iib_param_1];
	ld.param.u64 	%rd6, [_Z18update_last_weightPdS_S_iib_param_2];
	ld.param.u32 	%r3, [_Z18update_last_weightPdS_S_iib_param_3];
	ld.param.u32 	%r4, [_Z18update_last_weightPdS_S_iib_param_4];
	ld.param.s8 	%rs1, [_Z18update_last_weightPdS_S_iib_param_5];
	cvta.to.global.u64 	%rd1, %rd4;
	cvta.to.global.u64 	%rd2, %rd6;
	cvta.to.global.u64 	%rd3, %rd5;
	mov.u32 	%r5, %ctaid.x;
	mov.u32 	%r6, %ntid.x;
	mov.u32 	%r7, %tid.x;
	mad.lo.s32 	%r1, %r5, %r6, %r7;
	mul.lo.s32 	%r8, %r4, %r3;
	setp.ge.s32 	%p1, %r1, %r8;
	@%p1 bra 	$L__BB3_4;
	rem.s32 	%r2, %r1, %r3;
	setp.eq.s16 	%p2, %rs1, 0;
	@%p2 bra 	$L__BB3_3;
	mul.wide.s32 	%rd7, %r2, 8;
	add.s64 	%rd8, %rd3, %rd7;
	ld.global.f64 	%fd1, [%rd8];
	mul.wide.s32 	%rd9, %r1, 8;
	add.s64 	%rd10, %rd2, %rd9;
	ld.global.f64 	%fd2, [%rd10];
	add.f64 	%fd3, %fd1, %fd2;
	add.s64 	%rd11, %rd1, %rd9;
	st.global.f64 	[%rd11], %fd3;
	bra.uni 	$L__BB3_4;
$L__BB3_3:
	mul.wide.s32 	%rd12, %r2, 8;
	add.s64 	%rd13, %rd3, %rd12;
	ld.global.f64 	%fd4, [%rd13];
	mul.wide.s32 	%rd14, %r1, 8;
	add.s64 	%rd15, %rd2, %rd14;
	ld.global.f64 	%fd5, [%rd15];
	sub.f64 	%fd6, %fd4, %fd5;
	add.s64 	%rd16, %rd1, %rd14;
	st.global.f64 	[%rd16], %fd6;
$L__BB3_4:
	ret;

}
	// .globl	_Z35update_last_weight_through_operandsPdS_S_Piiib
.visible .entry _Z35update_last_weight_through_operandsPdS_S_Piiib(
	.param .u64 .ptr .align 1 _Z35update_last_weight_through_operandsPdS_S_Piiib_param_0,
	.param .u64 .ptr .align 1 _Z35update_last_weight_through_operandsPdS_S_Piiib_param_1,
	.param .u64 .ptr .align 1 _Z35update_last_weight_through_operandsPdS_S_Piiib_param_2,
	.param .u64 .ptr .align 1 _Z35update_last_weight_through_operandsPdS_S_Piiib_param_3,
	.param .u32 _Z35update_last_weight_through_operandsPdS_S_Piiib_param_4,
	.param .u32 _Z35update_last_weight_through_operandsPdS_S_Piiib_param_5,
	.param .u8 _Z35update_last_weight_through_operandsPdS_S_Piiib_param_6
)
{
	.reg .pred 	%p<3>;
	.reg .b16 	%rs<2>;
	.reg .b32 	%r<15>;
	.reg .b64 	%rd<25>;
	.reg .b64 	%fd<7>;

	ld.param.u64 	%rd5, [_Z35update_last_weight_through_operandsPdS_S_Piiib_param_0];
	ld.param.u64 	%rd6, [_Z35update_last_weight_through_operandsPdS_S_Piiib_param_1];
	ld.param.u64 	%rd7, [_Z35update_last_weight_through_operandsPdS_S_Piiib_param_2];
	ld.param.u64 	%rd8, [_Z35update_last_weight_through_operandsPdS_S_Piiib_param_3];
	ld.param.u32 	%r4, [_Z35update_last_weight_through_operandsPdS_S_Piiib_param_4];
	ld.param.u32 	%r5, [_Z35update_last_weight_through_operandsPdS_S_Piiib_param_5];
	ld.param.s8 	%rs1, [_Z35update_last_weight_through_operandsPdS_S_Piiib_param_6];
	cvta.to.global.u64 	%rd1, %rd5;
	cvta.to.global.u64 	%rd2, %rd7;
	cvta.to.global.u64 	%rd3, %rd8;
	cvta.to.global.u64 	%rd4, %rd6;
	mov.u32 	%r6, %ctaid.x;
	mov.u32 	%r7, %ntid.x;
	mov.u32 	%r8, %tid.x;
	mad.lo.s32 	%r1, %r6, %r7, %r8;
	mul.lo.s32 	%r9, %r5, %r4;
	setp.ge.s32 	%p1, %r1, %r9;
	@%p1 bra 	$L__BB4_4;
	div.s32 	%r2, %r1, %r4;
	mul.lo.s32 	%r10, %r2, %r4;
	sub.s32 	%r3, %r1, %r10;
	setp.eq.s16 	%p2, %rs1, 0;
	@%p2 bra 	$L__BB4_3;
	mul.wide.s32 	%rd9, %r3, 8;
	add.s64 	%rd10, %rd4, %rd9;
	ld.global.f64 	%fd1, [%rd10];
	mul.wide.s32 	%rd11, %r2, 4;
	add.s64 	%rd12, %rd3, %rd11;
	ld.global.u32 	%r11, [%rd12];
	mad.lo.s32 	%r12, %r11, %r4, %r3;
	mul.wide.s32 	%rd13, %r12, 8;
	add.s64 	%rd14, %rd2, %rd13;
	ld.global.f64 	%fd2, [%rd14];
	add.f64 	%fd3, %fd1, %fd2;
	mul.wide.s32 	%rd15, %r1, 8;
	add.s64 	%rd16, %rd1, %rd15;
	st.global.f64 	[%rd16], %fd3;
	bra.uni 	$L__BB4_4;
$L__BB4_3:
	mul.wide.s32 	%rd17, %r3, 8;
	add.s64 	%rd18, %rd4, %rd17;
	ld.global.f64 	%fd4, [%rd18];
	mul.wide.s32 	%rd19, %r2, 4;
	add.s64 	%rd20, %rd3, %rd19;
	ld.global.u32 	%r13, [%rd20];
	mad.lo.s32 	%r14, %r13, %r4, %r3;
	mul.wide.s32 	%rd21, %r14, 8;
	add.s64 	%rd22, %rd2, %rd21;
	ld.global.f64 	%fd5, [%rd22];
	sub.f64 	%fd6, %fd4, %fd5;
	mul.wide.s32 	%rd23, %r1, 8;
	add.s64 	%rd24, %rd1, %rd23;
	st.global.f64 	[%rd24], %fd6;
$L__BB4_4:
	ret;

}
	// .globl	_Z19replace_nan_and_infPdii
.visible .entry _Z19replace_nan_and_infPdii(
	.param .u64 .ptr .align 1 _Z19replace_nan_and_infPdii_param_0,
	.param .u32 _Z19replace_nan_and_infPdii_param_1,
	.param .u32 _Z19replace_nan_and_infPdii_param_2
)
{
	.reg .pred 	%p<3>;
	.reg .b32 	%r<8>;
	.reg .b64 	%rd<6>;
	.reg .b64 	%fd<3>;

	ld.param.u64 	%rd2, [_Z19replace_nan_and_infPdii_param_0];
	ld.param.u32 	%r2, [_Z19replace_nan_and_infPdii_param_1];
	ld.param.u32 	%r3, [_Z19replace_nan_and_infPdii_param_2];
	mov.u32 	%r4, %ctaid.x;
	mov.u32 	%r5, %ntid.x;
	mov.u32 	%r6, %tid.x;
	mad.lo.s32 	%r1, %r4, %r5, %r6;
	mul.lo.s32 	%r7, %r3, %r2;
	setp.ge.s32 	%p1, %r1, %r7;
	@%p1 bra 	$L__BB5_3;
	cvta.to.global.u64 	%rd3, %rd2;
	mul.wide.s32 	%rd4, %r1, 8;
	add.s64 	%rd1, %rd3, %rd4;
	ld.global.f64 	%fd1, [%rd1];
	abs.f64 	%fd2, %fd1;
	setp.ne.f64 	%p2, %fd2, 0d7FF0000000000000;
	@%p2 bra 	$L__BB5_3;
	mov.b64 	%rd5, -4503599627370497;
	st.global.u64 	[%rd1], %rd5;
$L__BB5_3:
	ret;

}
	// .globl	_Z15fill_thresholdsPdS_Piiii
.visible .entry _Z15fill_thresholdsPdS_Piiii(
	.param .u64 .ptr .align 1 _Z15fill_thresholdsPdS_Piiii_param_0,
	.param .u64 .ptr .align 1 _Z15fill_thresholdsPdS_Piiii_param_1,
	.param .u64 .ptr .align 1 _Z15fill_thresholdsPdS_Piiii_param_2,
	.param .u32 _Z15fill_thresholdsPdS_Piiii_param_3,
	.param .u32 _Z15fill_thresholdsPdS_Piiii_param_4,
	.param .u32 _Z15fill_thresholdsPdS_Piiii_param_5
)
{
	.reg .pred 	%p<23>;
	.reg .b32 	%r<39>;
	.reg .b64 	%rd<24>;
	.reg .b64 	%fd<45>;

	ld.param.u64 	%rd6, [_Z15fill_thresholdsPdS_Piiii_param_0];
	ld.param.u64 	%rd7, [_Z15fill_thresholdsPdS_Piiii_param_1];
	ld.param.u64 	%rd8, [_Z15fill_thresholdsPdS_Piiii_param_2];
	ld.param.u32 	%r21, [_Z15fill_thresholdsPdS_Piiii_param_3];
	ld.param.u32 	%r22, [_Z15fill_thresholdsPdS_Piiii_param_4];
	ld.param.u32 	%r20, [_Z15fill_thresholdsPdS_Piiii_param_5];
	mov.u32 	%r23, %ctaid.x;
	mov.u32 	%r24, %ntid.x;
	mov.u32 	%r25, %tid.x;
	mad.lo.s32 	%r1, %r23, %r24, %r25;
	add.s32 	%r2, %r21, -2;
	mul.lo.s32 	%r26, %r22, %r2;
	setp.ge.s32 	%p1, %r1, %r26;
	@%p1 bra 	$L__BB6_11;
	cvta.to.global.u64 	%rd9, %rd8;
	cvta.to.global.u64 	%rd1, %rd7;
	cvta.to.global.u64 	%rd10, %rd6;
	div.s32 	%r28, %r1, %r2;
	mul.lo.s32 	%r29, %r2, %r28;
	sub.s32 	%r30, %r1, %r29;
	mul.lo.s32 	%r31, %r28, %r20;
	cvt.s64.s32 	%rd2, %r31;
	mul.wide.s32 	%rd11, %r30, 4;
	add.s64 	%rd12, %rd9, %rd11;
	ld.global.u32 	%r3, [%rd12+4];
	ld.global.u32 	%r4, [%rd12+8];
	mul.lo.s32 	%r32, %r29, 5;
	cvt.s64.s32 	%rd3, %r32;
	mul.lo.s32 	%r5, %r30, 5;
	sub.s32 	%r33, %r4, %r3;
	and.b32  	%r6, %r33, 3;
	cvt.s64.s32 	%rd13, %r3;
	add.s64 	%rd14, %rd13, %rd2;
	shl.b64 	%rd15, %rd14, 3;
	add.s64 	%rd4, %rd10, %rd15;
	add.s32 	%r7, %r3, 1;
	add.s32 	%r8, %r3, 2;
	add.s32 	%r9, %r3, 3;
	sub.s32 	%r10, %r3, %r4;
	neg.s32 	%r11, %r4;
	add.s64 	%rd5, %rd10, 16;
	mov.f64 	%fd44, 0d7FEFFFFFFFFFFFFF;
	mov.b32 	%r35, 0;
$L__BB6_2:
	mov.f64 	%fd1, %fd44;
	setp.ge.s32 	%p2, %r3, %r4;
	mov.f64 	%fd44, 0dFFEFFFFFFFFFFFFF;
	@%p2 bra 	$L__BB6_10;
	setp.eq.s32 	%p3, %r6, 0;
	mov.f64 	%fd44, 0dFFEFFFFFFFFFFFFF;
	mov.u32 	%r36, %r3;
	@%p3 bra 	$L__BB6_7;
	setp.eq.s32 	%p4, %r6, 1;
	ld.global.f64 	%fd14, [%rd4];
	setp.lt.f64 	%p5, %fd14, %fd1;
	setp.gt.f64 	%p6, %fd14, 0dFFEFFFFFFFFFFFFF;
	selp.f64 	%fd15, %fd14, 0dFFEFFFFFFFFFFFFF, %p6;
	selp.f64 	%fd44, %fd15, 0dFFEFFFFFFFFFFFFF, %p5;
	mov.u32 	%r36, %r7;
	@%p4 bra 	$L__BB6_7;
	setp.eq.s32 	%p7, %r6, 2;
	ld.global.f64 	%fd16, [%rd4+8];
	setp.lt.f64 	%p8, %fd16, %fd1;
	setp.gt.f64 	%p9, %fd16, %fd44;
	selp.f64 	%fd18, %fd16, %fd44, %p9;
	selp.f64 	%fd44, %fd18, %fd44, %p8;
	mov.u32 	%r36, %r8;
	@%p7 bra 	$L__BB6_7;
	ld.global.f64 	%fd19, [%rd4+16];
	setp.lt.f64 	%p10, %fd19, %fd1;
	setp.gt.f64 	%p11, %fd19, %fd44;
	selp.f64 	%fd21, %fd19, %fd44, %p11;
	selp.f64 	%fd44, %fd21, %fd44, %p10;
	mov.u32 	%r36, %r9;
$L__BB6_7:
	setp.gt.u32 	%p12, %r10, -4;
	@%p12 bra 	$L__BB6_10;
	add.s32 	%r37, %r11, %r36;
$L__BB6_9:
	cvt.s64.s32 	%rd16, %r36;
	add.s64 	%rd17, %rd2, %rd16;
	shl.b64 	%rd18, %rd17, 3;
	add.s64 	%rd19, %rd5, %rd18;
	ld.global.f64 	%fd22, [%rd19+-16];
	setp.lt.f64 	%p13, %fd22, %fd1;
	setp.gt.f64 	%p14, %fd22, %fd44;
	selp.f64 	%fd24, %fd22, %fd44, %p14;
	selp.f64 	%fd25, %fd24, %fd44, %p13;
	ld.global.f64 	%fd27, [%rd19+-8];
	setp.lt.f64 	%p15, %fd27, %fd1;
	setp.gt.f64 	%p16, %fd27, %fd25;
	selp.f64 	%fd29, %fd27, %fd25, %p16;
	selp.f64 	%fd30, %fd29, %fd25, %p15;
	ld.global.f64 	%fd32, [%rd19];
	setp.lt.f64 	%p17, %fd32, %fd1;
	setp.gt.f64 	%p18, %fd32, %fd30;
	selp.f64 	%fd34, %fd32, %fd30, %p18;
	selp.f64 	%fd35, %fd34, %fd30, %p17;
	ld.global.f64 	%fd37, [%rd19+8];
	setp.lt.f64 	%p19, %fd37, %fd1;
	setp.gt.f64 	%p20, %fd37, %fd35;
	selp.f64 	%fd39, %fd37, %fd35, %p20;
	selp.f64 	%fd44, %fd39, %fd35, %p19;
	add.s32 	%r36, %r36, 4;
	add.s32 	%r37, %r37, 4;
	setp.ne.s32 	%p21, %r37, 0;
	@%p21 bra 	$L__BB6_9;
$L__BB6_10:
	add.s32 	%r34, %r35, %r5;
	cvt.s64.s32 	%rd20, %r34;
	add.s64 	%rd21, %rd20, %rd3;
	shl.b64 	%rd22, %rd21, 3;
	add.s64 	%rd23, %rd1, %rd22;
	st.global.f64 	[%rd23], %fd44;
	add.s32 	%r35, %r35, 1;
	setp.ne.s32 	%p22, %r35, 5;
	@%p22 bra 	$L__BB6_2;
$L__BB6_11:
	ret;

}
	// .globl	_Z14multi_invest_2PdS_S_iiiidPiS_S0_S0_i
.visible .entry _Z14multi_invest_2PdS_S_iiiidPiS_S0_S0_i(
	.param .u64 .ptr .align 1 _Z14multi_invest_2PdS_S_iiiidPiS_S0_S0_i_param_0,
	.param .u64 .ptr .align 1 _Z14multi_invest_2PdS_S_iiiidPiS_S0_S0_i_param_1,
	.param .u64 .ptr .align 1 _Z14multi_invest_2PdS_S_iiiidPiS_S0_S0_i_param_2,
	.param .u32 _Z14multi_invest_2PdS_S_iiiidPiS_S0_S0_i_param_3,
	.param .u32 _Z14multi_invest_2PdS_S_iiiidPiS_S0_S0_i_param_4,
	.param .u32 _Z14multi_invest_2PdS_S_iiiidPiS_S0_S0_i_param_5,
	.param .u32 _Z14multi_invest_2PdS_S_iiiidPiS_S0_S0_i_param_6,
	.param .f64 _Z14multi_invest_2PdS_S_iiiidPiS_S0_S0_i_param_7,
	.param .u64 .ptr .align 1 _Z14multi_invest_2PdS_S_iiiidPiS_S0_S0_i_param_8,
	.param .u64 .ptr .align 1 _Z14multi_invest_2PdS_S_iiiidPiS_S0_S0_i_param_9,
	.param .u64 .ptr .align 1 _Z14multi_invest_2PdS_S_iiiidPiS_S0_S0_i_param_10,
	.param .u64 .ptr .align 1 _Z14multi_invest_2PdS_S_iiiidPiS_S0_S0_i_param_11,
	.param .u32 _Z14multi_invest_2PdS_S_iiiidPiS_S0_S0_i_param_12
)
{
	.reg .pred 	%p<66>;
	.reg .b16 	%rs<70>;
	.reg .b32 	%r<203>;
	.reg .b32 	%f<3>;
	.reg .b64 	%rd<66>;
	.reg .b64 	%fd<197>;

	ld.param.u64 	%rd17, [_Z14multi_invest_2PdS_S_iiiidPiS_S0_S0_i_param_0];
	ld.param.u64 	%rd18, [_Z14multi_invest_2PdS_S_iiiidPiS_S0_S0_i_param_1];
	ld.param.u32 	%r77, [_Z14multi_invest_2PdS_S_iiiidPiS_S0_S0_i_param_3];
	ld.param.u32 	%r73, [_Z14multi_invest_2PdS_S_iiiidPiS_S0_S0_i_param_4];
	ld.param.u32 	%r74, [_Z14multi_invest_2PdS_S_iiiidPiS_S0_S0_i_param_5];
	ld.param.u32 	%r75, [_Z14multi_invest_2PdS_S_iiiidPiS_S0_S0_i_param_6];
	ld.param.u64 	%rd22, [_Z14multi_invest_2PdS_S_iiiidPiS_S0_S0_i_param_9];
	ld.param.u64 	%rd23, [_Z14multi_invest_2PdS_S_iiiidPiS_S0_S0_i_param_11];
	cvta.to.global.u64 	%rd1, %rd22;
	cvta.to.global.u64 	%rd2, %rd23;
	mov.u32 	%r78, %ctaid.x;
	mov.u32 	%r79, %ntid.x;
	mov.u32 	%r80, %tid.x;
	mad.lo.s32 	%r1, %r78, %r79, %r80;
	mul.lo.s32 	%r81, %r73, %r77;
	setp.ge.s32 	%p1, %r1, %r81;
	@%p1 bra 	$L__BB7_80;
	ld.param.u32 	%r173, [_Z14multi_invest_2PdS_S_iiiidPiS_S0_S0_i_param_12];
	cvta.to.global.u64 	%rd24, %rd18;
	div.s32 	%r82, %r1, %r73;
	mul.lo.s32 	%r83, %r82, %r73;
	sub.s32 	%r2, %r1, %r83;
	mul.lo.s32 	%r3, %r82, %r74;
	mul.wide.s32 	%rd25, %r1, 8;
	add.s64 	%rd26, %rd24, %rd25;
	ld.global.f64 	%fd1, [%rd26];
	shl.b32 	%r4, %r75, 1;
	mul.lo.s32 	%r5, %r4, %r83;
	setp.lt.s32 	%p2, %r173, 4;
	@%p2 bra 	$L__BB7_80;
	ld.param.u32 	%r174, [_Z14multi_invest_2PdS_S_iiiidPiS_S0_S0_i_param_12];
	ld.param.f64 	%fd174, [_Z14multi_invest_2PdS_S_iiiidPiS_S0_S0_i_param_7];
	cvta.to.global.u64 	%rd27, %rd17;
	mul.wide.s32 	%rd28, %r3, 8;
	add.s64 	%rd3, %rd27, %rd28;
	mul.hi.s32 	%r85, %r2, 1717986919;
	shr.u32 	%r86, %r85, 31;
	shr.s32 	%r87, %r85, 1;
	add.s32 	%r88, %r87, %r86;
	add.s32 	%r176, %r174, -3;
	mov.b32 	%r89, 1127219200;
	mov.b32 	%r90, -2147483648;
	mov.b64 	%fd2, {%r90, %r89};
	{
	.reg .b32 %temp; 
	mov.b64 	{%temp, %r91}, %fd174;
	}
	{
	.reg .b32 %temp; 
	mov.b64 	{%r92, %temp}, %fd174;
	}
	setp.lt.s32 	%p3, %r91, 1048576;
	mul.f64 	%fd50, %fd174, 0d4350000000000000;
	{
	.reg .b32 %temp; 
	mov.b64 	{%temp, %r93}, %fd50;
	}
	{
	.reg .b32 %temp; 
	mov.b64 	{%r94, %temp}, %fd50;
	}
	add.s32 	%r95, %r88, 1;
	min.s32 	%r7, %r75, %r95;
	selp.f64 	%fd51, %fd50, %fd174, %p3;
	selp.b32 	%r96, %r93, %r91, %p3;
	selp.b32 	%r97, %r94, %r92, %p3;
	add.s32 	%r8, %r96, -1;
	fma.rn.f64 	%fd52, %fd51, 0d7FF0000000000000, 0d7FF0000000000000;
	{
	.reg .b32 %temp; 
	mov.b64 	{%temp, %r98}, %fd51;
	}
	and.b32  	%r99, %r98, 2147483647;
	setp.eq.s32 	%p4, %r99, 0;
	selp.f64 	%fd3, 0dFFF0000000000000, %fd52, %p4;
	selp.b32 	%r100, -1077, -1023, %p3;
	shr.u32 	%r101, %r96, 20;
	add.s32 	%r9, %r100, %r101;
	and.b32  	%r102, %r96, 1048575;
	or.b32  	%r10, %r102, 1072693248;
	mov.b64 	%fd4, {%r97, %r10};
	{
	.reg .b32 %temp; 
	mov.b64 	{%r103, %temp}, %fd4;
	}
	{
	.reg .b32 %temp; 
	mov.b64 	{%temp, %r104}, %fd4;
	}
	add.s32 	%r105, %r104, -1048576;
	mov.b64 	%fd5, {%r103, %r105};
	add.s64 	%rd4, %rd3, 16;
	mul.lo.s32 	%r106, %r4, %r2;
	cvt.s64.s32 	%rd29, %r106;
	cvt.s64.s32 	%rd30, %r5;
	add.s64 	%rd5, %rd30, %rd29;
	mov.b32 	%r202, 0;
	mov.f64 	%fd177, 0d0000000000000000;
	mov.f64 	%fd178, %fd177;
$L__BB7_3:
	ld.param.u64 	%rd63, [_Z14multi_invest_2PdS_S_iiiidPiS_S0_S0_i_param_8];
	cvta.to.global.u64 	%rd31, %rd63;
	mul.wide.u32 	%rd32, %r176, 4;
	add.s64 	%rd6, %rd31, %rd32;
	ld.global.u32 	%r191, [%rd6];
	ld.global.u32 	%r14, [%rd6+4];
	setp.eq.s32 	%p5, %r202, 0;
	mov.f64 	%fd190, 0d0000000000000000;
	@%p5 bra 	$L__BB7_32;
	setp.ge.s32 	%p6, %r191, %r14;
	mov.b16 	%rs69, 0;
	mov.b32 	%r197, 0;
	@%p6 bra 	$L__BB7_63;
	sub.s32 	%r15, %r14, %r191;
	and.b32  	%r16, %r15, 3;
	sub.s32 	%r110, %r191, %r14;
	setp.gt.u32 	%p7, %r110, -4;
	mov.b32 	%r197, 0;
	mov.f64 	%fd190, 0d0000000000000000;
	mov.b16 	%rs69, 0;
	@%p7 bra 	$L__BB7_20;
	and.b32  	%r112, %r15, -4;
	neg.s32 	%r184, %r112;
	mov.b32 	%r197, 0;
	mov.f64 	%fd190, 0d0000000000000000;
	mov.b16 	%rs69, 0;
$L__BB7_7:
	mul.wide.s32 	%rd33, %r191, 8;
	add.s64 	%rd9, %rd4, %rd33;
	mul.wide.s32 	%rd34, %r191, 4;
	add.s64 	%rd35, %rd2, %rd34;
	add.s64 	%rd10, %rd35, 8;
	add.s64 	%rd36, %rd1, %rd33;
	add.s64 	%rd11, %rd36, 16;
	ld.global.f64 	%fd57, [%rd9+-16];
	setp.leu.f64 	%p8, %fd57, %fd1;
	@%p8 bra 	$L__BB7_10;
	ld.global.u32 	%r113, [%rd10+-8];
	setp.eq.s32 	%p9, %r113, 0;
	@%p9 bra 	$L__BB7_10;
	add.s32 	%r197, %r197, 1;
	ld.global.f64 	%fd58, [%rd11+-16];
	add.f64 	%fd190, %fd190, %fd58;
	mov.b16 	%rs69, 1;
$L__BB7_10:
	ld.global.f64 	%fd59, [%rd9+-8];
	setp.leu.f64 	%p10, %fd59, %fd1;
	@%p10 bra 	$L__BB7_13;
	ld.global.u32 	%r114, [%rd10+-4];
	setp.eq.s32 	%p11, %r114, 0;
	@%p11 bra 	$L__BB7_13;
	add.s32 	%r197, %r197, 1;
	ld.global.f64 	%fd60, [%rd11+-8];
	add.f64 	%fd190, %fd190, %fd60;
	mov.b16 	%rs69, 1;
$L__BB7_13:
	ld.global.f64 	%fd61, [%rd9];
	setp.leu.f64 	%p12, %fd61, %fd1;
	@%p12 bra 	$L__BB7_16;
	ld.global.u32 	%r115, [%rd10];
	setp.eq.s32 	%p13, %r115, 0;
	@%p13 bra 	$L__BB7_16;
	add.s32 	%r197, %r197, 1;
	ld.global.f64 	%fd62, [%rd11];
	add.f64 	%fd190, %fd190, %fd62;
	mov.b16 	%rs69, 1;
$L__BB7_16:
	ld.global.f64 	%fd63, [%rd9+8];
	setp.leu.f64 	%p14, %fd63, %fd1;
	@%p14 bra 	$L__BB7_19;
	ld.global.u32 	%r116, [%rd10+4];
	setp.eq.s32 	%p15, %r116, 0;
	@%p15 bra 	$L__BB7_19;
	add.s32 	%r197, %r197, 1;
	ld.global.f64 	%fd64, [%rd11+8];
	add.f64 	%fd190, %fd190, %fd64;
	mov.b16 	%rs69, 1;
$L__BB7_19:
	add.s32 	%r191, %r191, 4;
	add.s32 	%r184, %r184, 4;
	setp.eq.s32 	%p16, %r184, 0;
	@%p16 bra 	$L__BB7_20;
	bra.uni 	$L__BB7_7;
$L__BB7_20:
	setp.eq.s32 	%p17, %r16, 0;
	@%p17 bra 	$L__BB7_63;
	mul.wide.s32 	%rd37, %r191, 8;
	add.s64 	%rd14, %rd3, %rd37;
	ld.global.f64 	%fd65, [%rd14];
	setp.leu.f64 	%p18, %fd65, %fd1;
	mul.wide.s32 	%rd38, %r191, 4;
	add.s64 	%rd15, %rd2, %rd38;
	add.s64 	%rd16, %rd1, %rd37;
	@%p18 bra 	$L__BB7_24;
	ld.global.u32 	%r117, [%rd15];
	setp.eq.s32 	%p19, %r117, 0;
	@%p19 bra 	$L__BB7_24;
	add.s32 	%r197, %r197, 1;
	ld.global.f64 	%fd66, [%rd16];
	add.f64 	%fd190, %fd190, %fd66;
	mov.b16 	%rs69, 1;
$L__BB7_24:
	setp.eq.s32 	%p20, %r16, 1;
	@%p20 bra 	$L__BB7_63;
	ld.global.f64 	%fd67, [%rd14+8];
	setp.leu.f64 	%p21, %fd67, %fd1;
	@%p21 bra 	$L__BB7_28;
	ld.global.u32 	%r118, [%rd15+4];
	setp.eq.s32 	%p22, %r118, 0;
	@%p22 bra 	$L__BB7_28;
	add.s32 	%r197, %r197, 1;
	ld.global.f64 	%fd68, [%rd16+8];
	add.f64 	%fd190, %fd190, %fd68;
	mov.b16 	%rs69, 1;
$L__BB7_28:
	setp.eq.s32 	%p23, %r16, 2;
	@%p23 bra 	$L__BB7_63;
	ld.global.f64 	%fd69, [%rd14+16];
	setp.leu.f64 	%p24, %fd69, %fd1;
	@%p24 bra 	$L__BB7_63;
	ld.global.u32 	%r119, [%rd15+8];
	setp.eq.s32 	%p25, %r119, 0;
	@%p25 bra 	$L__BB7_63;
	add.s32 	%r197, %r197, 1;
	ld.global.f64 	%fd70, [%rd16+16];
	add.f64 	%fd190, %fd190, %fd70;
	mov.b16 	%rs69, 1;
	bra.uni 	$L__BB7_63;
$L__BB7_32:
	ld.global.u32 	%r18, [%rd6+8];
	setp.ge.s32 	%p26, %r191, %r14;
	mov.b16 	%rs69, 0;
	mov.b32 	%r197, 0;
	@%p26 bra 	$L__BB7_63;
	setp.ge.s32 	%p27, %r14, %r18;
	@%p27 bra 	$L__BB7_43;
	mov.b32 	%r197, 0;
	mov.f64 	%fd190, 0d0000000000000000;
	mov.b16 	%rs69, 0;
$L__BB7_35:
	mul.wide.s32 	%rd43, %r191, 8;
	add.s64 	%rd44, %rd3, %rd43;
	ld.global.f64 	%fd85, [%rd44];
	setp.leu.f64 	%p47, %fd85, %fd1;
	@%p47 bra 	$L__BB7_42;
	mul.wide.s32 	%rd45, %r191, 4;
	add.s64 	%rd46, %rd2, %rd45;
	ld.global.u32 	%r136, [%rd46];
	setp.eq.s32 	%p48, %r136, 0;
	@%p48 bra 	$L__BB7_42;
	ld.param.u64 	%rd64, [_Z14multi_invest_2PdS_S_iiiidPiS_S0_S0_i_param_10];
	cvta.to.global.u64 	%rd47, %rd64;
	mul.wide.s32 	%rd48, %r191, 4;
	add.s64 	%rd49, %rd47, %rd48;
	ld.global.u32 	%r21, [%rd49];
	mov.u32 	%r180, %r14;
$L__BB7_38:
	ld.param.u64 	%rd65, [_Z14multi_invest_2PdS_S_iiiidPiS_S0_S0_i_param_10];
	cvta.to.global.u64 	%rd50, %rd65;
	mul.wide.s32 	%rd51, %r180, 4;
	add.s64 	%rd52, %rd50, %rd51;
	ld.global.u32 	%r137, [%rd52];
	setp.eq.s32 	%p49, %r137, %r21;
	@%p49 bra 	$L__BB7_40;
	add.s32 	%r180, %r180, 1;
	setp.lt.s32 	%p50, %r180, %r18;
	mov.b16 	%rs69, 1;
	@%p50 bra 	$L__BB7_38;
	bra.uni 	$L__BB7_42;
$L__BB7_40:
	mul.wide.s32 	%rd53, %r180, 8;
	add.s64 	%rd54, %rd3, %rd53;
	ld.global.f64 	%fd86, [%rd54];
	setp.leu.f64 	%p51, %fd86, %fd1;
	mov.b16 	%rs69, 1;
	@%p51 bra 	$L__BB7_42;
	add.s32 	%r197, %r197, 1;
	mul.wide.s32 	%rd55, %r191, 8;
	add.s64 	%rd56, %rd1, %rd55;
	ld.global.f64 	%fd87, [%rd56];
	add.f64 	%fd190, %fd190, %fd87;
$L__BB7_42:
	add.s32 	%r191, %r191, 1;
	setp.eq.s32 	%p52, %r191, %r14;
	@%p52 bra 	$L__BB7_63;
	bra.uni 	$L__BB7_35;
$L__BB7_43:
	sub.s32 	%r27, %r14, %r191;
	and.b32  	%r28, %r27, 3;
	sub.s32 	%r121, %r191, %r14;
	setp.gt.u32 	%p28, %r121, -4;
	mov.b16 	%rs69, 0;
	@%p28 bra 	$L__BB7_54;
	and.b32  	%r29, %r27, -4;
	mov.b32 	%r183, 0;
	mov.b16 	%rs69, 0;
$L__BB7_45:
	mul.wide.s32 	%rd39, %r191, 8;
	add.s64 	%rd7, %rd3, %rd39;
	ld.global.f64 	%fd72, [%rd7];
	setp.leu.f64 	%p29, %fd72, %fd1;
	mul.wide.s32 	%rd40, %r191, 4;
	add.s64 	%rd8, %rd2, %rd40;
	@%p29 bra 	$L__BB7_47;
	ld.global.u32 	%r123, [%rd8];
	setp.eq.s32 	%p30, %r123, 0;
	selp.b16 	%rs69, %rs69, 1, %p30;
$L__BB7_47:
	ld.global.f64 	%fd73, [%rd7+8];
	setp.leu.f64 	%p31, %fd73, %fd1;
	@%p31 bra 	$L__BB7_49;
	ld.global.u32 	%r124, [%rd8+4];
	setp.eq.s32 	%p32, %r124, 0;
	selp.b16 	%rs69, %rs69, 1, %p32;
$L__BB7_49:
	ld.global.f64 	%fd74, [%rd7+16];
	setp.leu.f64 	%p33, %fd74, %fd1;
	@%p33 bra 	$L__BB7_51;
	ld.global.u32 	%r125, [%rd8+8];
	setp.eq.s32 	%p34, %r125, 0;
	selp.b16 	%rs69, %rs69, 1, %p34;
$L__BB7_51:
	ld.global.f64 	%fd75, [%rd7+24];
	setp.leu.f64 	%p35, %fd75, %fd1;
	@%p35 bra 	$L__BB7_53;
	ld.global.u32 	%r126, [%rd8+12];
	setp.eq.s32 	%p36, %r126, 0;
	selp.b16 	%rs69, %rs69, 1, %p36;
$L__BB7_53:
	add.s32 	%r191, %r191, 4;
	add.s32 	%r183, %r183, 4;
	setp.eq.s32 	%p37, %r183, %r29;
	@%p37 bra 	$L__BB7_54;
	bra.uni 	$L__BB7_45;
$L__BB7_54:
	setp.eq.s32 	%p38, %r28, 0;
	@%p38 bra 	$L__BB7_63;
	mul.wide.s32 	%rd41, %r191, 8;
	add.s64 	%rd12, %rd3, %rd41;
	ld.global.f64 	%fd77, [%rd12];
	setp.leu.f64 	%p39, %fd77, %fd1;
	mul.wide.s32 	%rd42, %r191, 4;
	add.s64 	%rd13, %rd2, %rd42;
	@%p39 bra 	$L__BB7_57;
	ld.global.u32 	%r128, [%rd13];
	setp.eq.s32 	%p40, %r128, 0;
	selp.b16 	%rs69, %rs69, 1, %p40;
$L__BB7_57:
	setp.eq.s32 	%p41, %r28, 1;
	@%p41 bra 	$L__BB7_63;
	ld.global.f64 	%fd79, [%rd12+8];
	setp.leu.f64 	%p42, %fd79, %fd1;
	@%p42 bra 	$L__BB7_60;
	ld.global.u32 	%r130, [%rd13+4];
	setp.eq.s32 	%p43, %r130, 0;
	selp.b16 	%rs69, %rs69, 1, %p43;
$L__BB7_60:
	setp.eq.s32 	%p44, %r28, 2;
	@%p44 bra 	$L__BB7_63;
	ld.global.f64 	%fd82, [%rd12+16];
	setp.leu.f64 	%p45, %fd82, %fd1;
	@%p45 bra 	$L__BB7_63;
	ld.global.u32 	%r134, [%rd13+8];
	setp.eq.s32 	%p46, %r134, 0;
	selp.b16 	%rs69, %rs69, 1, %p46;
$L__BB7_63:
	setp.ne.s32 	%p53, %r197, 0;
	@%p53 bra 	$L__BB7_67;
	setp.gt.u32 	%p58, %r8, 2146435070;
	mov.f64 	%fd194, %fd3;
	@%p58 bra 	$L__BB7_66;
	setp.gt.u32 	%p59, %r10, 1073127582;
	selp.f64 	%fd121, %fd5, %fd4, %p59;
	selp.u32 	%r153, 1, 0, %p59;
	add.s32 	%r154, %r9, %r153;
	add.f64 	%fd122, %fd121, 0dBFF0000000000000;
	add.f64 	%fd123, %fd121, 0d3FF0000000000000;
	rcp.approx.ftz.f64 	%fd124, %fd123;
	neg.f64 	%fd125, %fd123;
	fma.rn.f64 	%fd126, %fd125, %fd124, 0d3FF0000000000000;
	fma.rn.f64 	%fd127, %fd126, %fd126, %fd126;
	fma.rn.f64 	%fd128, %fd127, %fd124, %fd124;
	mul.f64 	%fd129, %fd122, %fd128;
	fma.rn.f64 	%fd130, %fd122, %fd128, %fd129;
	mul.f64 	%fd131, %fd130, %fd130;
	fma.rn.f64 	%fd132, %fd131, 0d3EB1380B3AE80F1E, 0d3ED0EE258B7A8B04;
	fma.rn.f64 	%fd133, %fd132, %fd131, 0d3EF3B2669F02676F;
	fma.rn.f64 	%fd134, %fd133, %fd131, 0d3F1745CBA9AB0956;
	fma.rn.f64 	%fd135, %fd134, %fd131, 0d3F3C71C72D1B5154;
	fma.rn.f64 	%fd136, %fd135, %fd131, 0d3F624924923BE72D;
	fma.rn.f64 	%fd137, %fd136, %fd131, 0d3F8999999999A3C4;
	fma.rn.f64 	%fd138, %fd137, %fd131, 0d3FB5555555555554;
	sub.f64 	%fd139, %fd122, %fd130;
	add.f64 	%fd140, %fd139, %fd139;
	neg.f64 	%fd141, %fd130;
	fma.rn.f64 	%fd142, %fd141, %fd122, %fd140;
	mul.f64 	%fd143, %fd128, %fd142;
	mul.f64 	%fd144, %fd131, %fd138;
	fma.rn.f64 	%fd145, %fd144, %fd130, %fd143;
	xor.b32  	%r155, %r154, -2147483648;
	mov.b32 	%r156, 1127219200;
	mov.b64 	%fd146, {%r155, %r156};
	sub.f64 	%fd147, %fd146, %fd2;
	fma.rn.f64 	%fd148, %fd147, 0d3FE62E42FEFA39EF, %fd130;
	fma.rn.f64 	%fd149, %fd147, 0dBFE62E42FEFA39EF, %fd148;
	sub.f64 	%fd150, %fd149, %fd130;
	sub.f64 	%fd151, %fd145, %fd150;
	fma.rn.f64 	%fd152, %fd147, 0d3C7ABC9E3B39803F, %fd151;
	add.f64 	%fd194, %fd148, %fd152;
$L__BB7_66:
	ld.param.f64 	%fd195, [_Z14multi_invest_2PdS_S_iiiidPiS_S0_S0_i_param_7];
	and.b16  	%rs48, %rs69, 255;
	setp.eq.s16 	%p60, %rs48, 0;
	selp.b32 	%r202, 1, %r202, %p60;
	bra.uni 	$L__BB7_74;
$L__BB7_67:
	cvt.rn.f64.s32 	%fd88, %r197;
	div.rn.f64 	%fd195, %fd190, %fd88;
	{
	.reg .b32 %temp; 
	mov.b64 	{%temp, %r198}, %fd195;
	}
	{
	.reg .b32 %temp; 
	mov.b64 	{%r199, %temp}, %fd195;
	}
	setp.gt.s32 	%p54, %r198, 1048575;
	mov.b32 	%r200, -1023;
	mov.f64 	%fd192, %fd195;
	@%p54 bra 	$L__BB7_69;
	mul.f64 	%fd192, %fd195, 0d4350000000000000;
	{
	.reg .b32 %temp; 
	mov.b64 	{%temp, %r198}, %fd192;
	}
	{
	.reg .b32 %temp; 
	mov.b64 	{%r199, %temp}, %fd192;
	}
	mov.b32 	%r200, -1077;
$L__BB7_69:
	add.s32 	%r140, %r198, -1;
	setp.gt.u32 	%p55, %r140, 2146435070;
	@%p55 bra 	$L__BB7_73;
	shr.u32 	%r144, %r198, 20;
	add.s32 	%r201, %r200, %r144;
	and.b32  	%r145, %r198, 1048575;
	or.b32  	%r146, %r145, 1072693248;
	mov.b64 	%fd193, {%r199, %r146};
	setp.lt.u32 	%p57, %r146, 1073127583;
	@%p57 bra 	$L__BB7_72;
	{
	.reg .b32 %temp; 
	mov.b64 	{%r147, %temp}, %fd193;
	}
	{
	.reg .b32 %temp; 
	mov.b64 	{%temp, %r148}, %fd193;
	}
	add.s32 	%r149, %r148, -1048576;
	mov.b64 	%fd193, {%r147, %r149};
	add.s32 	%r201, %r201, 1;
$L__BB7_72:
	add.f64 	%fd90, %fd193, 0dBFF0000000000000;
	add.f64 	%fd91, %fd193, 0d3FF0000000000000;
	rcp.approx.ftz.f64 	%fd92, %fd91;
	neg.f64 	%fd93, %fd91;
	fma.rn.f64 	%fd94, %fd93, %fd92, 0d3FF0000000000000;
	fma.rn.f64 	%fd95, %fd94, %fd94, %fd94;
	fma.rn.f64 	%fd96, %fd95, %fd92, %fd92;
	mul.f64 	%fd97, %fd90, %fd96;
	fma.rn.f64 	%fd98, %fd90, %fd96, %fd97;
	mul.f64 	%fd99, %fd98, %fd98;
	fma.rn.f64 	%fd100, %fd99, 0d3EB1380B3AE80F1E, 0d3ED0EE258B7A8B04;
	fma.rn.f64 	%fd101, %fd100, %fd99, 0d3EF3B2669F02676F;
	fma.rn.f64 	%fd102, %fd101, %fd99, 0d3F1745CBA9AB0956;
	fma.rn.f64 	%fd103, %fd102, %fd99, 0d3F3C71C72D1B5154;
	fma.rn.f64 	%fd104, %fd103, %fd99, 0d3F624924923BE72D;
	fma.rn.f64 	%fd105, %fd104, %fd99, 0d3F8999999999A3C4;
	fma.rn.f64 	%fd106, %fd105, %fd99, 0d3FB5555555555554;
	sub.f64 	%fd107, %fd90, %fd98;
	add.f64 	%fd108, %fd107, %fd107;
	neg.f64 	%fd109, %fd98;
	fma.rn.f64 	%fd110, %fd109, %fd90, %fd108;
	mul.f64 	%fd111, %fd96, %fd110;
	mul.f64 	%fd112, %fd99, %fd106;
	fma.rn.f64 	%fd113, %fd112, %fd98, %fd111;
	xor.b32  	%r151, %r201, -2147483648;
	mov.b32 	%r152, 1127219200;
	mov.b64 	%fd114, {%r151, %r152};
	sub.f64 	%fd115, %fd114, %fd2;
	fma.rn.f64 	%fd116, %fd115, 0d3FE62E42FEFA39EF, %fd98;
	fma.rn.f64 	%fd117, %fd115, 0dBFE62E42FEFA39EF, %fd116;
	sub.f64 	%fd118, %fd117, %fd98;
	sub.f64 	%fd119, %fd113, %fd118;
	fma.rn.f64 	%fd120, %fd115, 0d3C7ABC9E3B39803F, %fd119;
	add.f64 	%fd194, %fd116, %fd120;
	mov.b32 	%r202, 0;
	bra.uni 	$L__BB7_74;
$L__BB7_73:
	fma.rn.f64 	%fd89, %fd192, 0d7FF0000000000000, 0d7FF0000000000000;
	{
	.reg .b32 %temp; 
	mov.b64 	{%temp, %r142}, %fd192;
	}
	and.b32  	%r143, %r142, 2147483647;
	setp.eq.s32 	%p56, %r143, 0;
	selp.f64 	%fd194, 0dFFF0000000000000, %fd89, %p56;
	mov.b32 	%r202, 0;
$L__BB7_74:
	rcp.rn.f64 	%fd153, %fd195;
	add.f64 	%fd177, %fd177, %fd153;
	add.f64 	%fd178, %fd178, %fd194;
	setp.gt.s32 	%p61, %r176, %r7;
	@%p61 bra 	$L__BB7_79;
	ld.param.u32 	%r175, [_Z14multi_invest_2PdS_S_iiiidPiS_S0_S0_i_param_12];
	sub.s32 	%r157, %r175, %r176;
	add.s32 	%r158, %r157, -2;
	cvt.rn.f64.s32 	%fd42, %r158;
	div.rn.f64 	%fd43, %fd178, %fd42;
	fma.rn.f64 	%fd154, %fd43, 0d3FF71547652B82FE, 0d4338000000000000;
	{
	.reg .b32 %temp; 
	mov.b64 	{%r69, %temp}, %fd154;
	}
	mov.f64 	%fd155, 0dC338000000000000;
	add.rn.f64 	%fd156, %fd154, %fd155;
	fma.rn.f64 	%fd157, %fd156, 0dBFE62E42FEFA39EF, %fd43;
	fma.rn.f64 	%fd158, %fd156, 0dBC7ABC9E3B39803F, %fd157;
	fma.rn.f64 	%fd159, %fd158, 0d3E5ADE1569CE2BDF, 0d3E928AF3FCA213EA;
	fma.rn.f64 	%fd160, %fd159, %fd158, 0d3EC71DEE62401315;
	fma.rn.f64 	%fd161, %fd160, %fd158, 0d3EFA01997C89EB71;
	fma.rn.f64 	%fd162, %fd161, %fd158, 0d3F2A01A014761F65;
	fma.rn.f64 	%fd163, %fd162, %fd158, 0d3F56C16C1852B7AF;
	fma.rn.f64 	%fd164, %fd163, %fd158, 0d3F81111111122322;
	fma.rn.f64 	%fd165, %fd164, %fd158, 0d3FA55555555502A1;
	fma.rn.f64 	%fd166, %fd165, %fd158, 0d3FC5555555555511;
	fma.rn.f64 	%fd167, %fd166, %fd158, 0d3FE000000000000B;
	fma.rn.f64 	%fd168, %fd167, %fd158, 0d3FF0000000000000;
	fma.rn.f64 	%fd169, %fd168, %fd158, 0d3FF0000000000000;
	{
	.reg .b32 %temp; 
	mov.b64 	{%r70, %temp}, %fd169;
	}
	{
	.reg .b32 %temp; 
	mov.b64 	{%temp, %r71}, %fd169;
	}
	shl.b32 	%r159, %r69, 20;
	add.s32 	%r160, %r159, %r71;
	mov.b64 	%fd196, {%r70, %r160};
	{
	.reg .b32 %temp; 
	mov.b64 	{%temp, %r161}, %fd43;
	}
	mov.b32 	%f2, %r161;
	abs.f32 	%f1, %f2;
	setp.lt.f32 	%p62, %f1, 0f4086232B;
	@%p62 bra 	$L__BB7_78;
	setp.lt.f64 	%p63, %fd43, 0d0000000000000000;
	add.f64 	%fd170, %fd43, 0d7FF0000000000000;
	selp.f64 	%fd196, 0d0000000000000000, %fd170, %p63;
	setp.geu.f32 	%p64, %f1, 0f40874800;
	@%p64 bra 	$L__BB7_78;
	shr.u32 	%r162, %r69, 31;
	add.s32 	%r163, %r69, %r162;
	shr.s32 	%r164, %r163, 1;
	shl.b32 	%r165, %r164, 20;
	add.s32 	%r166, %r71, %r165;
	mov.b64 	%fd171, {%r70, %r166};
	sub.s32 	%r167, %r69, %r164;
	shl.b32 	%r168, %r167, 20;
	add.s32 	%r169, %r168, 1072693248;
	mov.b32 	%r170, 0;
	mov.b64 	%fd172, {%r170, %r169};
	mul.f64 	%fd196, %fd172, %fd171;
$L__BB7_78:
	ld.param.u64 	%rd62, [_Z14multi_invest_2PdS_S_iiiidPiS_S0_S0_i_param_2];
	sub.s32 	%r171, %r75, %r176;
	shl.b32 	%r172, %r171, 1;
	cvt.s64.s32 	%rd57, %r172;
	add.s64 	%rd58, %rd5, %rd57;
	cvta.to.global.u64 	%rd59, %rd62;
	shl.b64 	%rd60, %rd58, 3;
	add.s64 	%rd61, %rd59, %rd60;
	st.global.f64 	[%rd61], %fd196;
	div.rn.f64 	%fd173, %fd42, %fd177;
	st.global.f64 	[%rd61+8], %fd173;
$L__BB7_79:
	add.s32 	%r72, %r176, -1;
	setp.gt.s32 	%p65, %r176, 1;
	mov.u32 	%r176, %r72;
	@%p65 bra 	$L__BB7_3;
$L__BB7_80:
	ret;

}
	// .globl	_Z11find_finalsPdS_S_iii
.visible .entry _Z11find_finalsPdS_S_iii(
	.param .u64 .ptr .align 1 _Z11find_finalsPdS_S_iii_param_0,
	.param .u64 .ptr .align 1 _Z11find_finalsPdS_S_iii_param_1,
	.param .u64 .ptr .align 1 _Z11find_finalsPdS_S_iii_param_2,
	.param .u32 _Z11find_finalsPdS_S_iii_param_3,
	.param .u32 _Z11find_finalsPdS_S_iii_param_4,
	.param .u32 _Z11find_finalsPdS_S_iii_param_5
)
{
	.reg .pred 	%p<26>;
	.reg .b32 	%r<57>;
	.reg .b64 	%rd<55>;
	.reg .b64 	%fd<84>;

	ld.param.u64 	%rd27, [_Z11find_finalsPdS_S_iii_param_0];
	ld.param.u64 	%rd28, [_Z11find_finalsPdS_S_iii_param_1];
	ld.param.u64 	%rd29, [_Z11find_finalsPdS_S_iii_param_2];
	ld.param.u32 	%r23, [_Z11find_finalsPdS_S_iii_param_3];
	ld.param.u32 	%r21, [_Z11find_finalsPdS_S_iii_param_4];
	ld.param.u32 	%r22, [_Z11find_finalsPdS_S_iii_param_5];
	mov.u32 	%r24, %ctaid.x;
	mov.u32 	%r25, %ntid.x;
	mov.u32 	%r26, %tid.x;
	mad.lo.s32 	%r1, %r24, %r25, %r26;
	mul.lo.s32 	%r27, %r23, %r22;
	shl.b32 	%r28, %r27, 1;
	setp.ge.s32 	%p1, %r1, %r28;
	@%p1 bra 	$L__BB8_43;
	cvta.to.global.u64 	%rd1, %rd28;
	cvta.to.global.u64 	%rd30, %rd29;
	cvta.to.global.u64 	%rd31, %rd27;
	shr.u32 	%r29, %r1, 31;
	add.s32 	%r30, %r1, %r29;
	and.b32  	%r31, %r30, -2;
	sub.s32 	%r32, %r1, %r31;
	shr.s32 	%r33, %r30, 1;
	div.s32 	%r34, %r33, %r22;
	mul.lo.s32 	%r35, %r22, %r34;
	sub.s32 	%r36, %r33, %r35;
	mul.lo.s32 	%r2, %r34, %r21;
	shl.b32 	%r3, %r22, 1;
	mul.lo.s32 	%r37, %r3, %r2;
	cvt.s64.s32 	%rd32, %r37;
	mul.wide.s32 	%rd33, %r2, 8;
	add.s64 	%rd2, %rd1, %rd33;
	shl.b32 	%r38, %r35, 2;
	cvt.s64.s32 	%rd34, %r38;
	shl.b32 	%r39, %r36, 2;
	cvt.s64.s32 	%rd35, %r39;
	add.s64 	%rd36, %rd34, %rd35;
	ld.global.f64 	%fd34, [%rd2];
	shl.b32 	%r40, %r32, 1;
	cvt.s64.s32 	%rd37, %r40;
	add.s64 	%rd38, %rd36, %rd37;
	shl.b64 	%rd39, %rd38, 3;
	add.s64 	%rd3, %rd30, %rd39;
	st.global.f64 	[%rd3], %fd34;
	shl.b32 	%r41, %r36, 1;
	add.s32 	%r42, %r41, %r32;
	cvt.s64.s32 	%rd40, %r42;
	add.s64 	%rd41, %rd32, %rd40;
	shl.b64 	%rd42, %rd41, 3;
	add.s64 	%rd4, %rd31, %rd42;
	ld.global.f64 	%fd67, [%rd4];
	st.global.f64 	[%rd3+8], %fd67;
	setp.lt.s32 	%p2, %r21, 2;
	@%p2 bra 	$L__BB8_43;
	add.s32 	%r4, %r21, -1;
	add.s32 	%r44, %r21, -2;
	and.b32  	%r5, %r4, 7;
	setp.lt.u32 	%p3, %r44, 7;
	mov.b32 	%r55, 1;
	@%p3 bra 	$L__BB8_22;
	and.b32  	%r46, %r4, -8;
	neg.s32 	%r53, %r46;
	shl.b32 	%r7, %r22, 4;
	add.s64 	%rd44, %rd33, %rd1;
	add.s64 	%rd54, %rd44, 32;
	mov.b32 	%r52, 0;
	mul.wide.s32 	%rd8, %r3, 8;
	mov.u32 	%r51, %r3;
$L__BB8_4:
	.pragma "nounroll";
	mul.wide.s32 	%rd45, %r51, 8;
	add.s64 	%rd7, %rd4, %rd45;
	ld.global.f64 	%fd35, [%rd7];
	setp.leu.f64 	%p4, %fd35, %fd67;
	@%p4 bra 	$L__BB8_6;
	ld.global.f64 	%fd36, [%rd54+-24];
	st.global.f64 	[%rd3], %fd36;
	ld.global.f64 	%fd67, [%rd7];
	st.global.f64 	[%rd3+8], %fd67;
$L__BB8_6:
	add.s64 	%rd9, %rd7, %rd8;
	ld.global.f64 	%fd37, [%rd9];
	setp.leu.f64 	%p5, %fd37, %fd67;
	@%p5 bra 	$L__BB8_8;
	ld.global.f64 	%fd38, [%rd54+-16];
	st.global.f64 	[%rd3], %fd38;
	ld.global.f64 	%fd67, [%rd9];
	st.global.f64 	[%rd3+8], %fd67;
$L__BB8_8:
	add.s64 	%rd10, %rd9, %rd8;
	ld.global.f64 	%fd39, [%rd10];
	setp.leu.f64 	%p6, %fd39, %fd67;
	@%p6 bra 	$L__BB8_10;
	ld.global.f64 	%fd40, [%rd54+-8];
	st.global.f64 	[%rd3], %fd40;
	ld.global.f64 	%fd67, [%rd10];
	st.global.f64 	[%rd3+8], %fd67;
$L__BB8_10:
	add.s64 	%rd11, %rd10, %rd8;
	ld.global.f64 	%fd41, [%rd11];
	setp.leu.f64 	%p7, %fd41, %fd67;
	@%p7 bra 	$L__BB8_12;
	ld.global.f64 	%fd42, [%rd54];
	st.global.f64 	[%rd3], %fd42;
	ld.global.f64 	%fd67, [%rd11];
	st.global.f64 	[%rd3+8], %fd67;
$L__BB8_12:
	add.s64 	%rd12, %rd11, %rd8;
	ld.global.f64 	%fd43, [%rd12];
	setp.leu.f64 	%p8, %fd43, %fd67;
	@%p8 bra 	$L__BB8_14;
	ld.global.f64 	%fd44, [%rd54+8];
	st.global.f64 	[%rd3], %fd44;
	ld.global.f64 	%fd67, [%rd12];
	st.global.f64 	[%rd3+8], %fd67;
$L__BB8_14:
	add.s64 	%rd13, %rd12, %rd8;
	ld.global.f64 	%fd45, [%rd13];
	setp.leu.f64 	%p9, %fd45, %fd67;
	@%p9 bra 	$L__BB8_16;
	ld.global.f64 	%fd46, [%rd54+16];
	st.global.f64 	[%rd3], %fd46;
	ld.global.f64 	%fd67, [%rd13];
	st.global.f64 	[%rd3+8], %fd67;
$L__BB8_16:
	add.s64 	%rd14, %rd13, %rd8;
	ld.global.f64 	%fd47, [%rd14];
	setp.leu.f64 	%p10, %fd47, %fd67;
	@%p10 bra 	$L__BB8_18;
	ld.global.f64 	%fd48, [%rd54+24];
	st.global.f64 	[%rd3], %fd48;
	ld.global.f64 	%fd67, [%rd14];
	st.global.f64 	[%rd3+8], %fd67;
$L__BB8_18:
	add.s64 	%rd15, %rd14, %rd8;
	ld.global.f64 	%fd49, [%rd15];
	setp.leu.f64 	%p11, %fd49, %fd67;
	@%p11 bra 	$L__BB8_20;
	ld.global.f64 	%fd50, [%rd54+32];
	st.global.f64 	[%rd3], %fd50;
	ld.global.f64 	%fd67, [%rd15];
	st.global.f64 	[%rd3+8], %fd67;
$L__BB8_20:
	add.s32 	%r53, %r53, 8;
	add.s32 	%r52, %r52, 8;
	add.s32 	%r51, %r51, %r7;
	add.s64 	%rd54, %rd54, 64;
	setp.ne.s32 	%p12, %r53, 0;
	@%p12 bra 	$L__BB8_4;
	add.s32 	%r55, %r52, 1;
$L__BB8_22:
	setp.eq.s32 	%p13, %r5, 0;
	@%p13 bra 	$L__BB8_43;
	and.b32  	%r16, %r4, 3;
	setp.lt.u32 	%p14, %r5, 4;
	@%p14 bra 	$L__BB8_33;
	mul.lo.s32 	%r47, %r3, %r55;
	mul.wide.s32 	%rd46, %r47, 8;
	add.s64 	%rd17, %rd4, %rd46;
	ld.global.f64 	%fd51, [%rd17];
	setp.leu.f64 	%p15, %fd51, %fd67;
	mul.wide.u32 	%rd47, %r55, 8;
	add.s64 	%rd18, %rd2, %rd47;
	@%p15 bra 	$L__BB8_26;
	ld.global.f64 	%fd52, [%rd18];
	st.global.f64 	[%rd3], %fd52;
	ld.global.f64 	%fd67, [%rd17];
	st.global.f64 	[%rd3+8], %fd67;
$L__BB8_26:
	mul.wide.s32 	%rd19, %r3, 8;
	add.s64 	%rd20, %rd17, %rd19;
	ld.global.f64 	%fd53, [%rd20];
	setp.leu.f64 	%p16, %fd53, %fd67;
	@%p16 bra 	$L__BB8_28;
	ld.global.f64 	%fd54, [%rd18+8];
	st.global.f64 	[%rd3], %fd54;
	ld.global.f64 	%fd67, [%rd20];
	st.global.f64 	[%rd3+8], %fd67;
$L__BB8_28:
	add.s64 	%rd21, %rd20, %rd19;
	ld.global.f64 	%fd55, [%rd21];
	setp.leu.f64 	%p17, %fd55, %fd67;
	@%p17 bra 	$L__BB8_30;
	ld.global.f64 	%fd56, [%rd18+16];
	st.global.f64 	[%rd3], %fd56;
	ld.global.f64 	%fd67, [%rd21];
	st.global.f64 	[%rd3+8], %fd67;
$L__BB8_30:
	add.s64 	%rd22, %rd21, %rd19;
	ld.global.f64 	%fd57, [%rd22];
	setp.leu.f64 	%p18, %fd57, %fd67;
	@%p18 bra 	$L__BB8_32;
	ld.global.f64 	%fd58, [%rd18+24];
	st.global.f64 	[%rd3], %fd58;
	ld.global.f64 	%fd67, [%rd22];
	st.global.f64 	[%rd3+8], %fd67;
$L__BB8_32:
	add.s32 	%r55, %r55, 4;
$L__BB8_33:
	setp.eq.s32 	%p19, %r16, 0;
	@%p19 bra 	$L__BB8_43;
	setp.eq.s32 	%p20, %r16, 1;
	@%p20 bra 	$L__BB8_40;
	mul.lo.s32 	%r48, %r3, %r55;
	mul.wide.s32 	%rd48, %r48, 8;
	add.s64 	%rd23, %rd4, %rd48;
	ld.global.f64 	%fd59, [%rd23];
	setp.leu.f64 	%p21, %fd59, %fd67;
	mul.wide.u32 	%rd49, %r55, 8;
	add.s64 	%rd24, %rd2, %rd49;
	@%p21 bra 	$L__BB8_37;
	ld.global.f64 	%fd60, [%rd24];
	st.global.f64 	[%rd3], %fd60;
	ld.global.f64 	%fd67, [%rd23];
	st.global.f64 	[%rd3+8], %fd67;
$L__BB8_37:
	mul.wide.s32 	%rd50, %r3, 8;
	add.s64 	%rd25, %rd23, %rd50;
	ld.global.f64 	%fd61, [%rd25];
	setp.leu.f64 	%p22, %fd61, %fd67;
	@%p22 bra 	$L__BB8_39;
	ld.global.f64 	%fd62, [%rd24+8];
	st.global.f64 	[%rd3], %fd62;
	ld.global.f64 	%fd67, [%rd25];
	st.global.f64 	[%rd3+8], %fd67;
$L__BB8_39:
	add.s32 	%r55, %r55, 2;
$L__BB8_40:
	and.b32  	%r49, %r4, 1;
	setp.eq.b32 	%p23, %r49, 1;
	not.pred 	%p24, %p23;
	@%p24 bra 	$L__BB8_43;
	mul.lo.s32 	%r50, %r3, %r55;
	mul.wide.s32 	%rd51, %r50, 8;
	add.s64 	%rd26, %rd4, %rd51;
	ld.global.f64 	%fd63, [%rd26];
	setp.leu.f64 	%p25, %fd63, %fd67;
	@%p25 bra 	$L__BB8_43;
	mul.wide.u32 	%rd52, %r55, 8;
	add.s64 	%rd53, %rd2, %rd52;
	ld.global.f64 	%fd64, [%rd53];
	st.global.f64 	[%rd3], %fd64;
	ld.global.f64 	%fd65, [%rd26];
	st.global.f64 	[%rd3+8], %fd65;
$L__BB8_43:
	ret;

}


// ===== COMPILED SASS (sm_100) =====

	.target	sm_100

	.elftype	@"ET_EXEC"


//--------------------- .note.nv.tkinfo           --------------------------
	.section	.note.nv.tkinfo,"",@"SHT_NOTE"
	.sectionflags	@"SHF_NOTE_NV_TKINFO"
	.tkinfo
        /*0018*/ 	.word	0x00000002
        /*0030*/ 	.string	""
        /*0030*/ 	.string	"ptxas"
        /*0030*/ 	.string	"Cuda compilation tools, release 13.0, V13.0.88"
        /*0030*/ 	.string	"Build cuda_13.0.r13.0/compiler.36424714_0"
        /*0030*/ 	.string	"-arch sm_100 -m 64 "



//--------------------- .note.nv.cuinfo           --------------------------
	.section	.note.nv.cuinfo,"",@"SHT_NOTE"
	.sectionflags	@"SHF_NOTE_NV_CUINFO"
        /*0018*/ 	.short	0x0002
        /*001a*/ 	.short	0x0064
        /*001c*/ 	.short	0x0082
	.zero		2


//--------------------- .nv.info                  --------------------------
	.section	.nv.info,"",@"SHT_CUDA_INFO"
	.align	4


	//----- nvinfo : EIATTR_REGCOUNT
	.align		4
        /*0000*/ 	.byte	0x04, 0x2f
        /*0002*/ 	.short	(.L_3 - .L_2)
	.align		4
.L_2:
        /*0004*/ 	.word	index@(_Z17cuda_array_assignPdid)
        /*0008*/ 	.word	0x0000000a


	//----- nvinfo : EIATTR_FRAME_SIZE
	.align		4
.L_3:
        /*000c*/ 	.byte	0x04, 0x11
        /*000e*/ 	.short	(.L_5 - .L_4)
	.align		4
.L_4:
        /*0010*/ 	.word	index@(_Z17cuda_array_assignPdid)
        /*0014*/ 	.word	0x00000000


	//----- nvinfo : EIATTR_REGCOUNT
	.align		4
.L_5:
        /*0018*/ 	.byte	0x04, 0x2f
        /*001a*/ 	.short	(.L_7 - .L_6)
	.align		4
.L_6:
        /*001c*/ 	.word	index@(_Z18copy_from_operandsPdS_Piii)
        /*0020*/ 	.word	0x0000000c


	//----- nvinfo : EIATTR_FRAME_SIZE
	.align		4
.L_7:
        /*0024*/ 	.byte	0x04, 0x11
        /*0026*/ 	.short	(.L_9 - .L_8)
	.align		4
.L_8:
        /*0028*/ 	.word	index@(_Z18copy_from_operandsPdS_Piii)
        /*002c*/ 	.word	0x00000000


	//----- nvinfo : EIATTR_REGCOUNT
	.align		4
.L_9:
        /*0030*/ 	.byte	0x04, 0x2f
        /*0032*/ 	.short	(.L_11 - .L_10)
	.align		4
.L_10:
        /*0034*/ 	.word	index@(_Z18update_temp_weightPdS_S_Piiib)
        /*0038*/ 	.word	0x00000019


	//----- nvinfo : EIATTR_FRAME_SIZE
	.align		4
.L_11:
        /*003c*/ 	.byte	0x04, 0x11
        /*003e*/ 	.short	(.L_13 - .L_12)
	.align		4
.L_12:
        /*0040*/ 	.word	index@($__internal_2_$__cuda_sm20_div_rn_f64_full)
        /*0044*/ 	.word	0x00000000


	//----- nvinfo : EIATTR_FRAME_SIZE
	.align		4
.L_13:
        /*0048*/ 	.byte	0x04, 0x11
        /*004a*/ 	.short	(.L_15 - .L_14)
	.align		4
.L_14:
        /*004c*/ 	.word	index@(_Z18update_temp_weightPdS_S_Piiib)
        /*0050*/ 	.word	0x00000000


	//----- nvinfo : EIATTR_REGCOUNT
	.align		4
.L_15:
        /*0054*/ 	.byte	0x04, 0x2f
        /*0056*/ 	.short	(.L_17 - .L_16)
	.align		4
.L_16:
        /*0058*/ 	.word	index@(_Z18update_last_weightPdS_S_iib)
        /*005c*/ 	.word	0x0000000c


	//----- nvinfo : EIATTR_FRAME_SIZE
	.align		4
.L_17:
        /*0060*/ 	.byte	0x04, 0x11
        /*0062*/ 	.short	(.L_19 - .L_18)
	.align		4
.L_18:
        /*0064*/ 	.word	index@(_Z18update_last_weightPdS_S_iib)
        /*0068*/ 	.word	0x00000000


	//----- nvinfo : EIATTR_REGCOUNT
	.align		4
.L_19:
        /*006c*/ 	.byte	0x04, 0x2f
        /*006e*/ 	.short	(.L_21 - .L_20)
	.align		4
.L_20:
        /*0070*/ 	.word	index@(_Z35update_last_weight_through_operandsPdS_S_Piiib)
        /*0074*/ 	.word	0x00000012


	//----- nvinfo : EIATTR_FRAME_SIZE
	.align		4
.L_21:
        /*0078*/ 	.byte	0x04, 0x11
        /*007a*/ 	.short	(.L_23 - .L_22)
	.align		4
.L_22:
        /*007c*/ 	.word	index@(_Z35update_last_weight_through_operandsPdS_S_Piiib)
        /*0080*/ 	.word	0x00000000


	//----- nvinfo : EIATTR_REGCOUNT
	.align		4
.L_23:
        /*0084*/ 	.byte	0x04, 0x2f
        /*0086*/ 	.short	(.L_25 - .L_24)
	.align		4
.L_24:
        /*0088*/ 	.word	index@(_Z19replace_nan_and_infPdii)
        /*008c*/ 	.word	0x00000008


	//----- nvinfo : EIATTR_FRAME_SIZE
	.align		4
.L_25:
        /*0090*/ 	.byte	0x04, 0x11
        /*0092*/ 	.short	(.L_27 - .L_26)
	.align		4
.L_26:
        /*0094*/ 	.word	index@(_Z19replace_nan_and_infPdii)
        /*0098*/ 	.word	0x00000000


	//----- nvinfo : EIATTR_REGCOUNT
	.align		4
.L_27:
        /*009c*/ 	.byte	0x04, 0x2f
        /*009e*/ 	.short	(.L_29 - .L_28)
	.align		4
.L_28:
        /*00a0*/ 	.word	index@(_Z15fill_thresholdsPdS_Piiii)
        /*00a4*/ 	.word	0x00000028


	//----- nvinfo : EIATTR_FRAME_SIZE
	.align		4
.L_29:
        /*00a8*/ 	.byte	0x04, 0x11
        /*00aa*/ 	.short	(.L_31 - .L_30)
	.align		4
.L_30:
        /*00ac*/ 	.word	index@(_Z15fill_thresholdsPdS_Piiii)
        /*00b0*/ 	.word	0x00000000


	//----- nvinfo : EIATTR_REGCOUNT
	.align		4
.L_31:
        /*00b4*/ 	.byte	0x04, 0x2f
        /*00b6*/ 	.short	(.L_33 - .L_32)
	.align		4
.L_32:
        /*00b8*/ 	.word	index@(_Z14multi_invest_2PdS_S_iiiidPiS_S0_S0_i)
        /*00bc*/ 	.word	0x00000028


	//----- nvinfo : EIATTR_FRAME_SIZE
	.align		4
.L_33:
        /*00c0*/ 	.byte	0x04, 0x11
        /*00c2*/ 	.short	(.L_35 - .L_34)
	.align		4
.L_34:
        /*00c4*/ 	.word	index@($__internal_1_$__cuda_sm20_div_rn_f64_full)
        /*00c8*/ 	.word	0x00000000


	//----- nvinfo : EIATTR_FRAME_SIZE
	.align		4
.L_35:
        /*00cc*/ 	.byte	0x04, 0x11
        /*00ce*/ 	.short	(.L_37 - .L_36)
	.align		4
.L_36:
        /*00d0*/ 	.word	index@($__internal_0_$__cuda_sm20_dblrcp_rn_slowpath_v3)
        /*00d4*/ 	.word	0x00000000


	//----- nvinfo : EIATTR_FRAME_SIZE
	.align		4
.L_37:
        /*00d8*/ 	.byte	0x04, 0x11
        /*00da*/ 	.short	(.L_39 - .L_38)
	.align		4
.L_38:
        /*00dc*/ 	.word	index@(_Z14multi_invest_2PdS_S_iiiidPiS_S0_S0_i)
        /*00e0*/ 	.word	0x00000000


	//----- nvinfo : EIATTR_REGCOUNT
	.align		4
.L_39:
        /*00e4*/ 	.byte	0x04, 0x2f
        /*00e6*/ 	.short	(.L_41 - .L_40)
	.align		4
.L_40:
        /*00e8*/ 	.word	index@(_Z11find_finalsPdS_S_iii)
        /*00ec*/ 	.word	0x00000020


	//----- nvinfo : EIATTR_FRAME_SIZE
	.align		4
.L_41:
        /*00f0*/ 	.byte	0x04, 0x11
        /*00f2*/ 	.short	(.L_43 - .L_42)
	.align		4
.L_42:
        /*00f4*/ 	.word	index@(_Z11find_finalsPdS_S_iii)
        /*00f8*/ 	.word	0x00000000


	//----- nvinfo : EIATTR_MIN_STACK_SIZE
	.align		4
.L_43:
        /*00fc*/ 	.byte	0x04, 0x12
        /*00fe*/ 	.short	(.L_45 - .L_44)
	.align		4
.L_44:
        /*0100*/ 	.word	index@(_Z11find_finalsPdS_S_iii)
        /*0104*/ 	.word	0x00000000


	//----- nvinfo : EIATTR_MIN_STACK_SIZE
	.align		4
.L_45:
        /*0108*/ 	.byte	0x04, 0x12
        /*010a*/ 	.short	(.L_47 - .L_46)
	.align		4
.L_46:
        /*010c*/ 	.word	index@(_Z14multi_invest_2PdS_S_iiiidPiS_S0_S0_i)
        /*0110*/ 	.word	0x00000000


	//----- nvinfo : EIATTR_MIN_STACK_SIZE
	.align		4
.L_47:
        /*0114*/ 	.byte	0x04, 0x12
        /*0116*/ 	.short	(.L_49 - .L_48)
	.align		4
.L_48:
        /*0118*/ 	.word	index@(_Z15fill_thresholdsPdS_Piiii)
        /*011c*/ 	.word	0x00000000


	//----- nvinfo : EIATTR_MIN_STACK_SIZE
	.align		4
.L_49:
        /*0120*/ 	.byte	0x04, 0x12
        /*0122*/ 	.short	(.L_51 - .L_50)
	.align		4
.L_50:
        /*0124*/ 	.word	index@(_Z19replace_nan_and_infPdii)
        /*0128*/ 	.word	0x00000000


	//----- nvinfo : EIATTR_MIN_STACK_SIZE
	.align		4
.L_51:
        /*012c*/ 	.byte	0x04, 0x12
        /*012e*/ 	.short	(.L_53 - .L_52)
	.align		4
.L_52:
        /*0130*/ 	.word	index@(_Z35update_last_weight_through_operandsPdS_S_Piiib)
        /*0134*/ 	.word	0x00000000


	//----- nvinfo : EIATTR_MIN_STACK_SIZE
	.align		4
.L_53:
        /*0138*/ 	.byte	0x04, 0x12
        /*013a*/ 	.short	(.L_55 - .L_54)
	.align		4
.L_54:
        /*013c*/ 	.word	index@(_Z18update_last_weightPdS_S_iib)
        /*0140*/ 	.word	0x00000000


	//----- nvinfo : EIATTR_MIN_STACK_SIZE
	.align		4
.L_55:
        /*0144*/ 	.byte	0x04, 0x12
        /*0146*/ 	.short	(.L_57 - .L_56)
	.align		4
.L_56:
        /*0148*/ 	.word	index@(_Z18update_temp_weightPdS_S_Piiib)
        /*014c*/ 	.word	0x00000000


	//----- nvinfo : EIATTR_MIN_STACK_SIZE
	.align		4
.L_57:
        /*0150*/ 	.byte	0x04, 0x12
        /*0152*/ 	.short	(.L_59 - .L_58)
	.align		4
.L_58:
        /*0154*/ 	.word	index@(_Z18copy_from_operandsPdS_Piii)
        /*0158*/ 	.word	0x00000000


	//----- nvinfo : EIATTR_MIN_STACK_SIZE
	.align		4
.L_59:
        /*015c*/ 	.byte	0x04, 0x12
        /*015e*/ 	.short	(.L_61 - .L_60)
	.align		4
.L_60:
        /*0160*/ 	.word	index@(_Z17cuda_array_assignPdid)
        /*0164*/ 	.word	0x00000000
.L_61:


//--------------------- .nv.compat                --------------------------
	.section	.nv.compat,"",@"SHT_CUDA_COMPAT_INFO"
	.align	4
        /*0000*/ 	.byte	0x02, 0x09, 0x00, 0x00, 0x02, 0x02, 0x01, 0x00, 0x02, 0x05, 0x05, 0x00, 0x03, 0x07, 0x01, 0x01
        /*0010*/ 	.byte	0x02, 0x03, 0x00, 0x00, 0x02, 0x06, 0x01, 0x00, 0x04, 0x0b, 0x08, 0x00, 0x01, 0x00, 0x00, 0x00
        /*0020*/ 	.byte	0x00, 0x00, 0x00, 0x00


//--------------------- .nv.info._Z11find_finalsPdS_S_iii --------------------------
	.section	.nv.info._Z11find_finalsPdS_S_iii,"",@"SHT_CUDA_INFO"
	.sectionflags	@""
	.align	4


	//----- nvinfo : EIATTR_CUDA_API_VERSION
	.align		4
        /*0000*/ 	.byte	0x04, 0x37
        /*0002*/ 	.short	(.L_63 - .L_62)
.L_62:
        /*0004*/ 	.word	0x00000082


	//----- nvinfo : EIATTR_KPARAM_INFO
	.align		4
.L_63:
        /*0008*/ 	.byte	0x04, 0x17
        /*000a*/ 	.short	(.L_65 - .L_64)
.L_64:
        /*000c*/ 	.word	0x00000000
        /*0010*/ 	.short	0x0005
        /*0012*/ 	.short	0x0020
        /*0014*/ 	.byte	0x00, 0xf0, 0x11, 0x00


	//----- nvinfo : EIATTR_KPARAM_INFO
	.align		4
.L_65:
        /*0018*/ 	.byte	0x04, 0x17
        /*001a*/ 	.short	(.L_67 - .L_66)
.L_66:
        /*001c*/ 	.word	0x00000000
        /*0020*/ 	.short	0x0004
        /*0022*/ 	.short	0x001c
        /*0024*/ 	.byte	0x00, 0xf0, 0x11, 0x00


	//----- nvinfo : EIATTR_KPARAM_INFO
	.align		4
.L_67:
        /*0028*/ 	.byte	0x04, 0x17
        /*002a*/ 	.short	(.L_69 - .L_68)
.L_68:
        /*002c*/ 	.word	0x00000000
        /*0030*/ 	.short	0x0003
        /*0032*/ 	.short	0x0018
        /*0034*/ 	.byte	0x00, 0xf0, 0x11, 0x00


	//----- nvinfo : EIATTR_KPARAM_INFO
	.align		4
.L_69:
        /*0038*/ 	.byte	0x04, 0x17
        /*003a*/ 	.short	(.L_71 - .L_70)
.L_70:
        /*003c*/ 	.word	0x00000000
        /*0040*/ 	.short	0x0002
        /*0042*/ 	.short	0x0010
        /*0044*/ 	.byte	0x00, 0xf5, 0x21, 0x00


	//----- nvinfo : EIATTR_KPARAM_INFO
	.align		4
.L_71:
        /*0048*/ 	.byte	0x04, 0x17
        /*004a*/ 	.short	(.L_73 - .L_72)
.L_72:
        /*004c*/ 	.word	0x00000000
        /*0050*/ 	.short	0x0001
        /*0052*/ 	.short	0x0008
        /*0054*/ 	.byte	0x00, 0xf5, 0x21, 0x00


	//----- nvinfo : EIATTR_KPARAM_INFO
	.align		4
.L_73:
        /*0058*/ 	.byte	0x04, 0x17
        /*005a*/ 	.short	(.L_75 - .L_74)
.L_74:
        /*005c*/ 	.word	0x00000000
        /*0060*/ 	.short	0x0000
        /*0062*/ 	.short	0x0000
        /*0064*/ 	.byte	0x00, 0xf5, 0x21, 0x00


	//----- nvinfo : EIATTR_SPARSE_MMA_MASK
	.align		4
.L_75:
        /*0068*/ 	.byte	0x03, 0x50
        /*006a*/ 	.short	0x0000


	//----- nvinfo : EIATTR_MAXREG_COUNT
	.align		4
        /*006c*/ 	.byte	0x03, 0x1b
        /*006e*/ 	.short	0x00ff


	//----- nvinfo : EIATTR_MERCURY_ISA_VERSION
	.align		4
        /*0070*/ 	.byte	0x03, 0x5f
        /*0072*/ 	.short	0x0101


	//----- nvinfo : EIATTR_VRC_CTA_INIT_COUNT
	.align		4
        /*0074*/ 	.byte	0x02, 0x4a
	.zero		1
	.zero		1


	//----- nvinfo : EIATTR_EXIT_INSTR_OFFSETS
	.align		4
        /*0078*/ 	.byte	0x04, 0x1c
        /*007a*/ 	.short	(.L_77 - .L_76)


	//   ....[0]....
.L_76:
        /*007c*/ 	.word	0x000000a0


	//   ....[1]....
        /*0080*/ 	.word	0x00000460


	//   ....[2]....
        /*0084*/ 	.word	0x00000990


	//   ....[3]....
        /*0088*/ 	.word	0x00000c00


	//   ....[4]....
        /*008c*/ 	.word	0x00000d90


	//   ....[5]....
        /*0090*/ 	.word	0x00000de0


	//   ....[6]....
        /*0094*/ 	.word	0x00000e40


	//----- nvinfo : EIATTR_CRS_STACK_SIZE
	.align		4
.L_77:
        /*0098*/ 	.byte	0x04, 0x1e
        /*009a*/ 	.short	(.L_79 - .L_78)
.L_78:
        /*009c*/ 	.word	0x00000000


	//----- nvinfo : EIATTR_CBANK_PARAM_SIZE
	.align		4
.L_79:
        /*00a0*/ 	.byte	0x03, 0x19
        /*00a2*/ 	.short	0x0024


	//----- nvinfo : EIATTR_PARAM_CBANK
	.align		4
        /*00a4*/ 	.byte	0x04, 0x0a
        /*00a6*/ 	.short	(.L_81 - .L_80)
	.align		4
.L_80:
        /*00a8*/ 	.word	index@(.nv.constant0._Z11find_finalsPdS_S_iii)
        /*00ac*/ 	.short	0x0380
        /*00ae*/ 	.short	0x0024


	//----- nvinfo : EIATTR_SW_WAR
	.align		4
.L_81:
        /*00b0*/ 	.byte	0x04, 0x36
        /*00b2*/ 	.short	(.L_83 - .L_82)
.L_82:
        /*00b4*/ 	.word	0x00000008
.L_83:


//--------------------- .nv.info._Z14multi_invest_2PdS_S_iiiidPiS_S0_S0_i --------------------------
	.section	.nv.info._Z14multi_invest_2PdS_S_iiiidPiS_S0_S0_i,"",@"SHT_CUDA_INFO"
	.sectionflags	@""
	.align	4


	//----- nvinfo : EIATTR_CUDA_API_VERSION
	.align		4
        /*0000*/ 	.byte	0x04, 0x37
        /*0002*/ 	.short	(.L_85 - .L_84)
.L_84:
        /*0004*/ 	.word	0x00000082


	//----- nvinfo : EIATTR_KPARAM_INFO
	.align		4
.L_85:
        /*0008*/ 	.byte	0x04, 0x17
        /*000a*/ 	.short	(.L_87 - .L_86)
.L_86:
        /*000c*/ 	.word	0x00000000
        /*0010*/ 	.short	0x000c
        /*0012*/ 	.short	0x0050
        /*0014*/ 	.byte	0x00, 0xf0, 0x11, 0x00


	//----- nvinfo : EIATTR_KPARAM_INFO
	.align		4
.L_87:
        /*0018*/ 	.byte	0x04, 0x17
        /*001a*/ 	.short	(.L_89 - .L_88)
.L_88:
        /*001c*/ 	.word	0x00000000
        /*0020*/ 	.short	0x000b
        /*0022*/ 	.short	0x0048
        /*0024*/ 	.byte	0x00, 0xf5, 0x21, 0x00


	//----- nvinfo : EIATTR_KPARAM_INFO
	.align		4
.L_89:
        /*0028*/ 	.byte	0x04, 0x17
        /*002a*/ 	.short	(.L_91 - .L_90)
.L_90:
        /*002c*/ 	.word	0x00000000
        /*0030*/ 	.short	0x000a
        /*0032*/ 	.short	0x0040
        /*0034*/ 	.byte	0x00, 0xf5, 0x21, 0x00


	//----- nvinfo : EIATTR_KPARAM_INFO
	.align		4
.L_91:
        /*0038*/ 	.byte	0x04, 0x17
        /*003a*/ 	.short	(.L_93 - .L_92)
.L_92:
        /*003c*/ 	.word	0x00000000
        /*0040*/ 	.short	0x0009
        /*0042*/ 	.short	0x0038
        /*0044*/ 	.byte	0x00, 0xf5, 0x21, 0x00


	//----- nvinfo : EIATTR_KPARAM_INFO
	.align		4
.L_93:
        /*0048*/ 	.byte	0x04, 0x17
        /*004a*/ 	.short	(.L_95 - .L_94)
.L_94:
        /*004c*/ 	.word	0x00000000
        /*0050*/ 	.short	0x0008
        /*0052*/ 	.short	0x0030
        /*0054*/ 	.byte	0x00, 0xf5, 0x21, 0x00


	//----- nvinfo : EIATTR_KPARAM_INFO
	.align		4
.L_95:
        /*0058*/ 	.byte	0x04, 0x17
        /*005a*/ 	.short	(.L_97 - .L_96)
.L_96:
        /*005c*/ 	.word	0x00000000
        /*0060*/ 	.short	0x0007
        /*0062*/ 	.short	0x0028
        /*0064*/ 	.byte	0x00, 0xf0, 0x21, 0x00


	//----- nvinfo : EIATTR_KPARAM_INFO
	.align		4
.L_97:
        /*0068*/ 	.byte	0x04, 0x17
        /*006a*/ 	.short	(.L_99 - .L_98)
.L_98:
        /*006c*/ 	.word	0x00000000
        /*0070*/ 	.short	0x0006
        /*0072*/ 	.short	0x0024
        /*0074*/ 	.byte	0x00, 0xf0, 0x11, 0x00


	//----- nvinfo : EIATTR_KPARAM_INFO
	.align		4
.L_99:
        /*0078*/ 	.byte	0x04, 0x17
        /*007a*/ 	.short	(.L_101 - .L_100)
.L_100:
        /*007c*/ 	.word	0x00000000
        /*0080*/ 	.short	0x0005
        /*0082*/ 	.short	0x0020
        /*0084*/ 	.byte	0x00, 0xf0, 0x11, 0x00


	//----- nvinfo : EIATTR_KPARAM_INFO
	.align		4
.L_101:
        /*0088*/ 	.byte	0x04, 0x17
        /*008a*/ 	.short	(.L_103 - .L_102)
.L_102:
        /*008c*/ 	.word	0x00000000
        /*0090*/ 	.short	0x0004
        /*0092*/ 	.short	0x001c
        /*0094*/ 	.byte	0x00, 0xf0, 0x11, 0x00


	//----- nvinfo : EIATTR_KPARAM_INFO
	.align		4
.L_103:
        /*0098*/ 	.byte	0x04, 0x17
        /*009a*/ 	.short	(.L_105 - .L_104)
.L_104:
        /*009c*/ 	.word	0x00000000
        /*00a0*/ 	.short	0x0003
        /*00a2*/ 	.short	0x0018
        /*00a4*/ 	.byte	0x00, 0xf0, 0x11, 0x00


	//----- nvinfo : EIATTR_KPARAM_INFO
	.align		4
.L_105:
        /*00a8*/ 	.byte	0x04, 0x17
        /*00aa*/ 	.short	(.L_107 - .L_106)
.L_106:
        /*00ac*/ 	.word	0x00000000
        /*00b0*/ 	.short	0x0002
        /*00b2*/ 	.short	0x0010
        /*00b4*/ 	.byte	0x00, 0xf5, 0x21, 0x00


	//----- nvinfo : EIATTR_KPARAM_INFO
	.align		4
.L_107:
        /*00b8*/ 	.byte	0x04, 0x17
        /*00ba*/ 	.short	(.L_109 - .L_108)
.L_108:
        /*00bc*/ 	.word	0x00000000
        /*00c0*/ 	.short	0x0001
        /*00c2*/ 	.short	0x0008
        /*00c4*/ 	.byte	0x00, 0xf5, 0x21, 0x00


	//----- nvinfo : EIATTR_KPARAM_INFO
	.align		4
.L_109:
        /*00c8*/ 	.byte	0x04, 0x17
        /*00ca*/ 	.short	(.L_111 - .L_110)
.L_110:
        /*00cc*/ 	.word	0x00000000
        /*00d0*/ 	.short	0x0000
        /*00d2*/ 	.short	0x0000
        /*00d4*/ 	.byte	0x00, 0xf5, 0x21, 0x00


	//----- nvinfo : EIATTR_SPARSE_MMA_MASK
	.align		4
.L_111:
        /*00d8*/ 	.byte	0x03, 0x50
        /*00da*/ 	.short	0x0000


	//----- nvinfo : EIATTR_MAXREG_COUNT
	.align		4
        /*00dc*/ 	.byte	0x03, 0x1b
        /*00de*/ 	.short	0x00ff


	//----- nvinfo : EIATTR_MERCURY_ISA_VERSION
	.align		4
        /*00e0*/ 	.byte	0x03, 0x5f
        /*00e2*/ 	.short	0x0101


	//----- nvinfo : EIATTR_VRC_CTA_INIT_COUNT
	.align		4
        /*00e4*/ 	.byte	0x02, 0x4a
	.zero		1
	.zero		1


	//----- nvinfo : EIATTR_EXIT_INSTR_OFFSETS
	.align		4
        /*00e8*/ 	.byte	0x04, 0x1c
        /*00ea*/ 	.short	(.L_113 - .L_112)


	//   ....[0]....
.L_112:
        /*00ec*/ 	.word	0x00000080


	//   ....[1]....
        /*00f0*/ 	.word	0x000000d0


	//   ....[2]....
        /*00f4*/ 	.word	0x00003620


	//----- nvinfo : EIATTR_CRS_STACK_SIZE
	.align		4
.L_113:
        /*00f8*/ 	.byte	0x04, 0x1e
        /*00fa*/ 	.short	(.L_115 - .L_114)
.L_114:
        /*00fc*/ 	.word	0x00000000


	//----- nvinfo : EIATTR_CBANK_PARAM_SIZE
	.align		4
.L_115:
        /*0100*/ 	.byte	0x03, 0x19
        /*0102*/ 	.short	0x0054


	//----- nvinfo : EIATTR_PARAM_CBANK
	.align		4
        /*0104*/ 	.byte	0x04, 0x0a
        /*0106*/ 	.short	(.L_117 - .L_116)
	.align		4
.L_116:
        /*0108*/ 	.word	index@(.nv.constant0._Z14multi_invest_2PdS_S_iiiidPiS_S0_S0_i)
        /*010c*/ 	.short	0x0380
        /*010e*/ 	.short	0x0054


	//----- nvinfo : EIATTR_SW_WAR
	.align		4
.L_117:
        /*0110*/ 	.byte	0x04, 0x36
        /*0112*/ 	.short	(.L_119 - .L_118)
.L_118:
        /*0114*/ 	.word	0x00000008
.L_119:


//--------------------- .nv.info._Z15fill_thresholdsPdS_Piiii --------------------------
	.section	.nv.info._Z15fill_thresholdsPdS_Piiii,"",@"SHT_CUDA_INFO"
	.sectionflags	@""
	.align	4


	//----- nvinfo : EIATTR_CUDA_API_VERSION
	.align		4
        /*0000*/ 	.byte	0x04, 0x37
        /*0002*/ 	.short	(.L_121 - .L_120)
.L_120:
        /*0004*/ 	.word	0x00000082


	//----- nvinfo : EIATTR_KPARAM_INFO
	.align		4
.L_121:
        /*0008*/ 	.byte	0x04, 0x17
        /*000a*/ 	.short	(.L_123 - .L_122)
.L_122:
        /*000c*/ 	.word	0x00000000
        /*0010*/ 	.short	0x0005
        /*0012*/ 	.short	0x0020
        /*0014*/ 	.byte	0x00, 0xf0, 0x11, 0x00


	//----- nvinfo : EIATTR_KPARAM_INFO
	.align		4
.L_123:
        /*0018*/ 	.byte	0x04, 0x17
        /*001a*/ 	.short	(.L_125 - .L_124)
.L_124:
        /*001c*/ 	.word	0x00000000
        /*0020*/ 	.short	0x0004
        /*0022*/ 	.short	0x001c
        /*0024*/ 	.byte	0x00, 0xf0, 0x11, 0x00


	//----- nvinfo : EIATTR_KPARAM_INFO
	.align		4
.L_125:
        /*0028*/ 	.byte	0x04, 0x17
        /*002a*/ 	.short	(.L_127 - .L_126)
.L_126:
        /*002c*/ 	.word	0x00000000
        /*0030*/ 	.short	0x0003
        /*0032*/ 	.short	0x0018
        /*0034*/ 	.byte	0x00, 0xf0, 0x11, 0x00


	//----- nvinfo : EIATTR_KPARAM_INFO
	.align		4
.L_127:
        /*0038*/ 	.byte	0x04, 0x17
        /*003a*/ 	.short	(.L_129 - .L_128)
.L_128:
        /*003c*/ 	.word	0x00000000
        /*0040*/ 	.short	0x0002
        /*0042*/ 	.short	0x0010
        /*0044*/ 	.byte	0x00, 0xf5, 0x21, 0x00


	//----- nvinfo : EIATTR_KPARAM_INFO
	.align		4
.L_129:
        /*0048*/ 	.byte	0x04, 0x17
        /*004a*/ 	.short	(.L_131 - .L_130)
.L_130:
        /*004c*/ 	.word	0x00000000
        /*0050*/ 	.short	0x0001
        /*0052*/ 	.short	0x0008
        /*0054*/ 	.byte	0x00, 0xf5, 0x21, 0x00


	//----- nvinfo : EIATTR_KPARAM_INFO
	.align		4
.L_131:
        /*0058*/ 	.byte	0x04, 0x17
        /*005a*/ 	.short	(.L_133 - .L_132)
.L_132:
        /*005c*/ 	.word	0x00000000
        /*0060*/ 	.short	0x0000
        /*0062*/ 	.short	0x0000
        /*0064*/ 	.byte	0x00, 0xf5, 0x21, 0x00


	//----- nvinfo : EIATTR_SPARSE_MMA_MASK
	.align		4
.L_133:
        /*0068*/ 	.byte	0x03, 0x50
        /*006a*/ 	.short	0x0000


	//----- nvinfo : EIATTR_MAXREG_COUNT
	.align		4
        /*006c*/ 	.byte	0x03, 0x1b
        /*006e*/ 	.short	0x00ff


	//----- nvinfo : EIATTR_MERCURY_ISA_VERSION
	.align		4
        /*0070*/ 	.byte	0x03, 0x5f
        /*0072*/ 	.short	0x0101


	//----- nvinfo : EIATTR_VRC_CTA_INIT_COUNT
	.align		4
        /*0074*/ 	.byte	0x02, 0x4a
	.zero		1
	.zero		1


	//----- nvinfo : EIATTR_EXIT_INSTR_OFFSETS
	.align		4
        /*0078*/ 	.byte	0x04, 0x1c
        /*007a*/ 	.short	(.L_135 - .L_134)


	//   ....[0]....
.L_134:
        /*007c*/ 	.word	0x00000090


	//   ....[1]....
        /*0080*/ 	.word	0x000014e0


	//----- nvinfo : EIATTR_CRS_STACK_SIZE
	.align		4
.L_135:
        /*0084*/ 	.byte	0x04, 0x1e
        /*0086*/ 	.short	(.L_137 - .L_136)
.L_136:
        /*0088*/ 	.word	0x00000000


	//----- nvinfo : EIATTR_CBANK_PARAM_SIZE
	.align		4
.L_137:
        /*008c*/ 	.byte	0x03, 0x19
        /*008e*/ 	.short	0x0024


	//----- nvinfo : EIATTR_PARAM_CBANK
	.align		4
        /*0090*/ 	.byte	0x04, 0x0a
        /*0092*/ 	.short	(.L_139 - .L_138)
	.align		4
.L_138:
        /*0094*/ 	.word	index@(.nv.constant0._Z15fill_thresholdsPdS_Piiii)
        /*0098*/ 	.short	0x0380
        /*009a*/ 	.short	0x0024


	//----- nvinfo : EIATTR_SW_WAR
	.align		4
.L_139:
        /*009c*/ 	.byte	0x04, 0x36
        /*009e*/ 	.short	(.L_141 - .L_140)
.L_140:
        /*00a0*/ 	.word	0x00000008
.L_141:


//--------------------- .nv.info._Z19replace_nan_and_infPdii --------------------------
	.section	.nv.info._Z19replace_nan_and_infPdii,"",@"SHT_CUDA_INFO"
	.sectionflags	@""
	.align	4


	//----- nvinfo : EIATTR_CUDA_API_VERSION
	.align		4
        /*0000*/ 	.byte	0x04, 0x37
        /*0002*/ 	.short	(.L_143 - .L_142)
.L_142:
        /*0004*/ 	.word	0x00000082


	//----- nvinfo : EIATTR_KPARAM_INFO
	.align		4
.L_143:
        /*0008*/ 	.byte	0x04, 0x17
        /*000a*/ 	.short	(.L_145 - .L_144)
.L_144:
        /*000c*/ 	.word	0x00000000
        /*0010*/ 	.short	0x0002
        /*0012*/ 	.short	0x000c
        /*0014*/ 	.byte	0x00, 0xf0, 0x11, 0x00


	//----- nvinfo : EIATTR_KPARAM_INFO
	.align		4
.L_145:
        /*0018*/ 	.byte	0x04, 0x17
        /*001a*/ 	.short	(.L_147 - .L_146)
.L_146:
        /*001c*/ 	.word	0x00000000
        /*0020*/ 	.short	0x0001
        /*0022*/ 	.short	0x0008
        /*0024*/ 	.byte	0x00, 0xf0, 0x11, 0x00


	//----- nvinfo : EIATTR_KPARAM_INFO
	.align		4
.L_147:
        /*0028*/ 	.byte	0x04, 0x17
        /*002a*/ 	.short	(.L_149 - .L_148)
.L_148:
        /*002c*/ 	.word	0x00000000
        /*0030*/ 	.short	0x0000
        /*0032*/ 	.short	0x0000
        /*0034*/ 	.byte	0x00, 0xf5, 0x21, 0x00


	//----- nvinfo : EIATTR_SPARSE_MMA_MASK
	.align		4
.L_149:
        /*0038*/ 	.byte	0x03, 0x50
        /*003a*/ 	.short	0x0000


	//----- nvinfo : EIATTR_MAXREG_COUNT
	.align		4
        /*003c*/ 	.byte	0x03, 0x1b
        /*003e*/ 	.short	0x00ff


	//----- nvinfo : EIATTR_MERCURY_ISA_VERSION
	.align		4
        /*0040*/ 	.byte	0x03, 0x5f
        /*0042*/ 	.short	0x0101


	//----- nvinfo : EIATTR_VRC_CTA_INIT_COUNT
	.align		4
        /*0044*/ 	.byte	0x02, 0x4a
	.zero		1
	.zero		1


	//----- nvinfo : EIATTR_EXIT_INSTR_OFFSETS
	.align		4
        /*0048*/ 	.byte	0x04, 0x1c
        /*004a*/ 	.short	(.L_151 - .L_150)


	//   ....[0]....
.L_150:
        /*004c*/ 	.word	0x00000080


	//   ....[1]....
        /*0050*/ 	.word	0x000000e0


	//   ....[2]....
        /*0054*/ 	.word	0x00000120


	//----- nvinfo : EIATTR_CBANK_PARAM_SIZE
	.align		4
.L_151:
        /*0058*/ 	.byte	0x03, 0x19
        /*005a*/ 	.short	0x0010


	//----- nvinfo : EIATTR_PARAM_CBANK
	.align		4
        /*005c*/ 	.byte	0x04, 0x0a
        /*005e*/ 	.short	(.L_153 - .L_152)
	.align		4
.L_152:
        /*0060*/ 	.word	index@(.nv.constant0._Z19replace_nan_and_infPdii)
        /*0064*/ 	.short	0x0380
        /*0066*/ 	.short	0x0010


	//----- nvinfo : EIATTR_SW_WAR
	.align		4
.L_153:
        /*0068*/ 	.byte	0x04, 0x36
        /*006a*/ 	.short	(.L_155 - .L_154)
.L_154:
        /*006c*/ 	.word	0x00000008
.L_155:


//--------------------- .nv.info._Z35update_last_weight_through_operandsPdS_S_Piiib --------------------------
	.section	.nv.info._Z35update_last_weight_through_operandsPdS_S_Piiib,"",@"SHT_CUDA_INFO"
	.sectionflags	@""
	.align	4


	//----- nvinfo : EIATTR_CUDA_API_VERSION
	.align		4
        /*0000*/ 	.byte	0x04, 0x37
        /*0002*/ 	.short	(.L_157 - .L_156)
.L_156:
        /*0004*/ 	.word	0x00000082


	//----- nvinfo : EIATTR_KPARAM_INFO
	.align		4
.L_157:
        /*0008*/ 	.byte	0x04, 0x17
        /*000a*/ 	.short	(.L_159 - .L_158)
.L_158:
        /*000c*/ 	.word	0x00000000
        /*0010*/ 	.short	0x0006
        /*0012*/ 	.short	0x0028
        /*0014*/ 	.byte	0x00, 0xf0, 0x05, 0x00


	//----- nvinfo : EIATTR_KPARAM_INFO
	.align		4
.L_159:
        /*0018*/ 	.byte	0x04, 0x17
        /*001a*/ 	.short	(.L_161 - .L_160)
.L_160:
        /*001c*/ 	.word	0x00000000
        /*0020*/ 	.short	0x0005
        /*0022*/ 	.short	0x0024
        /*0024*/ 	.byte	0x00, 0xf0, 0x11, 0x00


	//----- nvinfo : EIATTR_KPARAM_INFO
	.align		4
.L_161:
        /*0028*/ 	.byte	0x04, 0x17
        /*002a*/ 	.short	(.L_163 - .L_162)
.L_162:
        /*002c*/ 	.word	0x00000000
        /*0030*/ 	.short	0x0004
        /*0032*/ 	.short	0x0020
        /*0034*/ 	.byte	0x00, 0xf0, 0x11, 0x00


	//----- nvinfo : EIATTR_KPARAM_INFO
	.align		4
.L_163:
        /*0038*/ 	.byte	0x04, 0x17
        /*003a*/ 	.short	(.L_165 - .L_164)
.L_164:
        /*003c*/ 	.word	0x00000000
        /*0040*/ 	.short	0x0003
        /*0042*/ 	.short	0x0018
        /*0044*/ 	.byte	0x00, 0xf5, 0x21, 0x00


	//----- nvinfo : EIATTR_KPARAM_INFO
	.align		4
.L_165:
        /*0048*/ 	.byte	0x04, 0x17
        /*004a*/ 	.short	(.L_167 - .L_166)
.L_166:
        /*004c*/ 	.word	0x00000000
        /*0050*/ 	.short	0x0002
        /*0052*/ 	.short	0x0010
        /*0054*/ 	.byte	0x00, 0xf5, 0x21, 0x00


	//----- nvinfo : EIATTR_KPARAM_INFO
	.align		4
.L_167:
        /*0058*/ 	.byte	0x04, 0x17
        /*005a*/ 	.short	(.L_169 - .L_168)
.L_168:
        /*005c*/ 	.word	0x00000000
        /*0060*/ 	.short	0x0001
        /*0062*/ 	.short	0x0008
        /*0064*/ 	.byte	0x00, 0xf5, 0x21, 0x00


	//----- nvinfo : EIATTR_KPARAM_INFO
	.align		4
.L_169:
        /*0068*/ 	.byte	0x04, 0x17
        /*006a*/ 	.short	(.L_171 - .L_170)
.L_170:
        /*006c*/ 	.word	0x00000000
        /*0070*/ 	.short	0x0000
        /*0072*/ 	.short	0x0000
        /*0074*/ 	.byte	0x00, 0xf5, 0x21, 0x00


	//----- nvinfo : EIATTR_SPARSE_MMA_MASK
	.align		4
.L_171:
        /*0078*/ 	.byte	0x03, 0x50
        /*007a*/ 	.short	0x0000


	//----- nvinfo : EIATTR_MAXREG_COUNT
	.align		4
        /*007c*/ 	.byte	0x03, 0x1b
        /*007e*/ 	.short	0x00ff


	//----- nvinfo : EIATTR_MERCURY_ISA_VERSION
	.align		4
        /*0080*/ 	.byte	0x03, 0x5f
        /*0082*/ 	.short	0x0101


	//----- nvinfo : EIATTR_VRC_CTA_INIT_COUNT
	.align		4
        /*0084*/ 	.byte	0x02, 0x4a
	.zero		1
	.zero		1


	//----- nvinfo : EIATTR_EXIT_INSTR_OFFSETS
	.align		4
        /*0088*/ 	.byte	0x04, 0x1c
        /*008a*/ 	.short	(.L_173 - .L_172)


	//   ....[0]....
.L_172:
        /*008c*/ 	.word	0x00000080


	//   ....[1]....
        /*0090*/ 	.word	0x00000360


	//   ....[2]....
        /*0094*/ 	.word	0x00000450


	//----- nvinfo : EIATTR_CBANK_PARAM_SIZE
	.align		4
.L_173:
        /*0098*/ 	.byte	0x03, 0x19
        /*009a*/ 	.short	0x0029


	//----- nvinfo : EIATTR_PARAM_CBANK
	.align		4
        /*009c*/ 	.byte	0x04, 0x0a
        /*009e*/ 	.short	(.L_175 - .L_174)
	.align		4
.L_174:
        /*00a0*/ 	.word	index@(.nv.constant0._Z35update_last_weight_through_operandsPdS_S_Piiib)
        /*00a4*/ 	.short	0x0380
        /*00a6*/ 	.short	0x0029


	//----- nvinfo : EIATTR_SW_WAR
	.align		4
.L_175:
        /*00a8*/ 	.byte	0x04, 0x36
        /*00aa*/ 	.short	(.L_177 - .L_176)
.L_176:
        /*00ac*/ 	.word	0x00000008
.L_177:


//--------------------- .nv.info._Z18update_last_weightPdS_S_iib --------------------------
	.section	.nv.info._Z18update_last_weightPdS_S_iib,"",@"SHT_CUDA_INFO"
	.sectionflags	@""
	.align	4


	//----- nvinfo : EIATTR_CUDA_API_VERSION
	.align		4
        /*0000*/ 	.byte	0x04, 0x37
        /*0002*/ 	.short	(.L_179 - .L_178)
.L_178:
        /*0004*/ 	.word	0x00000082


	//----- nvinfo : EIATTR_KPARAM_INFO
	.align		4
.L_179:
        /*0008*/ 	.byte	0x04, 0x17
        /*000a*/ 	.short	(.L_181 - .L_180)
.L_180:
        /*000c*/ 	.word	0x00000000
        /*0010*/ 	.short	0x0005
        /*0012*/ 	.short	0x0020
        /*0014*/ 	.byte	0x00, 0xf0, 0x05, 0x00


	//----- nvinfo : EIATTR_KPARAM_INFO
	.align		4
.L_181:
        /*0018*/ 	.byte	0x04, 0x17
        /*001a*/ 	.short	(.L_183 - .L_182)
.L_182:
        /*001c*/ 	.word	0x00000000
        /*0020*/ 	.short	0x0004
        /*0022*/ 	.short	0x001c
        /*0024*/ 	.byte	0x00, 0xf0, 0x11, 0x00


	//----- nvinfo : EIATTR_KPARAM_INFO
	.align		4
.L_183:
        /*0028*/ 	.byte	0x04, 0x17
        /*002a*/ 	.short	(.L_185 - .L_184)
.L_184:
        /*002c*/ 	.word	0x00000000
        /*0030*/ 	.short	0x0003
        /*0032*/ 	.short	0x0018
        /*0034*/ 	.byte	0x00, 0xf0, 0x11, 0x00


	//----- nvinfo : EIATTR_KPARAM_INFO
	.align		4
.L_185:
        /*0038*/ 	.byte	0x04, 0x17
        /*003a*/ 	.short	(.L_187 - .L_186)
.L_186:
        /*003c*/ 	.word	0x00000000
        /*0040*/ 	.short	0x0002
        /*0042*/ 	.short	0x0010
        /*0044*/ 	.byte	0x00, 0xf5, 0x21, 0x00


	//----- nvinfo : EIATTR_KPARAM_INFO
	.align		4
.L_187:
        /*0048*/ 	.byte	0x04, 0x17
        /*004a*/ 	.short	(.L_189 - .L_188)
.L_188:
        /*004c*/ 	.word	0x00000000
        /*0050*/ 	.short	0x0001
        /*0052*/ 	.short	0x0008
        /*0054*/ 	.byte	0x00, 0xf5, 0x21, 0x00


	//----- nvinfo : EIATTR_KPARAM_INFO
	.align		4
.L_189:
        /*0058*/ 	.byte	0x04, 0x17
        /*005a*/ 	.short	(.L_191 - .L_190)
.L_190:
        /*005c*/ 	.word	0x00000000
        /*0060*/ 	.short	0x0000
        /*0062*/ 	.short	0x0000
        /*0064*/ 	.byte	0x00, 0xf5, 0x21, 0x00


	//----- nvinfo : EIATTR_SPARSE_MMA_MASK
	.align		4
.L_191:
        /*0068*/ 	.byte	0x03, 0x50
        /*006a*/ 	.short	0x0000


	//----- nvinfo : EIATTR_MAXREG_COUNT
	.align		4
        /*006c*/ 	.byte	0x03, 0x1b
        /*006e*/ 	.short	0x00ff


	//----- nvinfo : EIATTR_MERCURY_ISA_VERSION
	.align		4
        /*0070*/ 	.byte	0x03, 0x5f
        /*0072*/ 	.short	0x0101


	//----- nvinfo : EIATTR_VRC_CTA_INIT_COUNT
	.align		4
        /*0074*/ 	.byte	0x02, 0x4a
	.zero		1
	.zero		1


	//----- nvinfo : EIATTR_EXIT_INSTR_OFFSETS
	.align		4
        /*0078*/ 	.byte	0x04, 0x1c
        /*007a*/ 	.short	(.L_193 - .L_192)


	//   ....[0]....
.L_192:
        /*007c*/ 	.word	0x00000080


	//   ....[1]....
        /*0080*/ 	.word	0x000002f0


	//   ....[2]....
        /*0084*/ 	.word	0x000003a0


	//----- nvinfo : EIATTR_CBANK_PARAM_SIZE
	.align		4
.L_193:
        /*0088*/ 	.byte	0x03, 0x19
        /*008a*/ 	.short	0x0021


	//----- nvinfo : EIATTR_PARAM_CBANK
	.align		4
        /*008c*/ 	.byte	0x04, 0x0a
        /*008e*/ 	.short	(.L_195 - .L_194)
	.align		4
.L_194:
        /*0090*/ 	.word	index@(.nv.constant0._Z18update_last_weightPdS_S_iib)
        /*0094*/ 	.short	0x0380
        /*0096*/ 	.short	0x0021


	//----- nvinfo : EIATTR_SW_WAR
	.align		4
.L_195:
        /*0098*/ 	.byte	0x04, 0x36
        /*009a*/ 	.short	(.L_197 - .L_196)
.L_196:
        /*009c*/ 	.word	0x00000008
.L_197:


//--------------------- .nv.info._Z18update_temp_weightPdS_S_Piiib --------------------------
	.section	.nv.info._Z18update_temp_weightPdS_S_Piiib,"",@"SHT_CUDA_INFO"
	.sectionflags	@""
	.align	4


	//----- nvinfo : EIATTR_CUDA_API_VERSION
	.align		4
        /*0000*/ 	.byte	0x04, 0x37
        /*0002*/ 	.short	(.L_199 - .L_198)
.L_198:
        /*0004*/ 	.word	0x00000082


	//----- nvinfo : EIATTR_KPARAM_INFO
	.align		4
.L_199:
        /*0008*/ 	.byte	0x04, 0x17
        /*000a*/ 	.short	(.L_201 - .L_200)
.L_200:
        /*000c*/ 	.word	0x00000000
        /*0010*/ 	.short	0x0006
        /*0012*/ 	.short	0x0028
        /*0014*/ 	.byte	0x00, 0xf0, 0x05, 0x00


	//----- nvinfo : EIATTR_KPARAM_INFO
	.align		4
.L_201:
        /*0018*/ 	.byte	0x04, 0x17
        /*001a*/ 	.short	(.L_203 - .L_202)
.L_202:
        /*001c*/ 	.word	0x00000000
        /*0020*/ 	.short	0x0005
        /*0022*/ 	.short	0x0024
        /*0024*/ 	.byte	0x00, 0xf0, 0x11, 0x00


	//----- nvinfo : EIATTR_KPARAM_INFO
	.align		4
.L_203:
        /*0028*/ 	.byte	0x04, 0x17
        /*002a*/ 	.short	(.L_205 - .L_204)
.L_204:
        /*002c*/ 	.word	0x00000000
        /*0030*/ 	.short	0x0004
        /*0032*/ 	.short	0x0020
        /*0034*/ 	.byte	0x00, 0xf0, 0x11, 0x00


	//----- nvinfo : EIATTR_KPARAM_INFO
	.align		4
.L_205:
        /*0038*/ 	.byte	0x04, 0x17
        /*003a*/ 	.short	(.L_207 - .L_206)
.L_206:
        /*003c*/ 	.word	0x00000000
        /*0040*/ 	.short	0x0003
        /*0042*/ 	.short	0x0018
        /*0044*/ 	.byte	0x00, 0xf5, 0x21, 0x00


	//----- nvinfo : EIATTR_KPARAM_INFO
	.align		4
.L_207:
        /*0048*/ 	.byte	0x04, 0x17
        /*004a*/ 	.short	(.L_209 - .L_208)
.L_208:
        /*004c*/ 	.word	0x00000000
        /*0050*/ 	.short	0x0002
        /*0052*/ 	.short	0x0010
        /*0054*/ 	.byte	0x00, 0xf5, 0x21, 0x00


	//----- nvinfo : EIATTR_KPARAM_INFO
	.align		4
.L_209:
        /*0058*/ 	.byte	0x04, 0x17
        /*005a*/ 	.short	(.L_211 - .L_210)
.L_210:
        /*005c*/ 	.word	0x00000000
        /*0060*/ 	.short	0x0001
        /*0062*/ 	.short	0x0008
        /*0064*/ 	.byte	0x00, 0xf5, 0x21, 0x00


	//----- nvinfo : EIATTR_KPARAM_INFO
	.align		4
.L_211:
        /*0068*/ 	.byte	0x04, 0x17
        /*006a*/ 	.short	(.L_213 - .L_212)
.L_212:
        /*006c*/ 	.word	0x00000000
        /*0070*/ 	.short	0x0000
        /*0072*/ 	.short	0x0000
        /*0074*/ 	.byte	0x00, 0xf5, 0x21, 0x00


	//----- nvinfo : EIATTR_SPARSE_MMA_MASK
	.align		4
.L_213:
        /*0078*/ 	.byte	0x03, 0x50
        /*007a*/ 	.short	0x0000


	//----- nvinfo : EIATTR_MAXREG_COUNT
	.align		4
        /*007c*/ 	.byte	0x03, 0x1b
        /*007e*/ 	.short	0x00ff


	//----- nvinfo : EIATTR_MERCURY_ISA_VERSION
	.align		4
        /*0080*/ 	.byte	0x03, 0x5f
        /*0082*/ 	.short	0x0101


	//----- nvinfo : EIATTR_VRC_CTA_INIT_COUNT
	.align		4
        /*0084*/ 	.byte	0x02, 0x4a
	.zero		1
	.zero		1


	//----- nvinfo : EIATTR_EXIT_INSTR_OFFSETS
	.align		4
        /*0088*/ 	.byte	0x04, 0x1c
        /*008a*/ 	.short	(.L_215 - .L_214)


	//   ....[0]....
.L_214:
        /*008c*/ 	.word	0x00000080


	//   ....[1]....
        /*0090*/ 	.word	0x00000360


	//   ....[2]....
        /*0094*/ 	.word	0x00000580


	//----- nvinfo : EIATTR_CRS_STACK_SIZE
	.align		4
.L_215:
        /*0098*/ 	.byte	0x04, 0x1e
        /*009a*/ 	.short	(.L_217 - .L_216)
.L_216:
        /*009c*/ 	.word	0x00000000


	//----- nvinfo : EIATTR_CBANK_PARAM_SIZE
	.align		4
.L_217:
        /*00a0*/ 	.byte	0x03, 0x19
        /*00a2*/ 	.short	0x0029


	//----- nvinfo : EIATTR_PARAM_CBANK
	.align		4
        /*00a4*/ 	.byte	0x04, 0x0a
        /*00a6*/ 	.short	(.L_219 - .L_218)
	.align		4
.L_218:
        /*00a8*/ 	.word	index@(.nv.constant0._Z18update_temp_weightPdS_S_Piiib)
        /*00ac*/ 	.short	0x0380
        /*00ae*/ 	.short	0x0029


	//----- nvinfo : EIATTR_SW_WAR
	.align		4
.L_219:
        /*00b0*/ 	.byte	0x04, 0x36
        /*00b2*/ 	.short	(.L_221 - .L_220)
.L_220:
        /*00b4*/ 	.word	0x00000008
.L_221:


//--------------------- .nv.info._Z18copy_from_operandsPdS_Piii --------------------------
	.section	.nv.info._Z18copy_from_operandsPdS_Piii,"",@"SHT_CUDA_INFO"
	.sectionflags	@""
	.align	4


	//----- nvinfo : EIATTR_CUDA_API_VERSION
	.align		4
        /*0000*/ 	.byte	0x04, 0x37
        /*0002*/ 	.short	(.L_223 - .L_222)
.L_222:
        /*0004*/ 	.word	0x00000082


	//----- nvinfo : EIATTR_KPARAM_INFO
	.align		4
.L_223:
        /*0008*/ 	.byte	0x04, 0x17
        /*000a*/ 	.short	(.L_225 - .L_224)
.L_224:
        /*000c*/ 	.word	0x00000000
        /*0010*/ 	.short	0x0004
        /*0012*/ 	.short	0x001c
        /*0014*/ 	.byte	0x00, 0xf0, 0x11, 0x00


	//----- nvinfo : EIATTR_KPARAM_INFO
	.align		4
.L_225:
        /*0018*/ 	.byte	0x04, 0x17
        /*001a*/ 	.short	(.L_227 - .L_226)
.L_226:
        /*001c*/ 	.word	0x00000000
        /*0020*/ 	.short	0x0003
        /*0022*/ 	.short	0x0018
        /*0024*/ 	.byte	0x00, 0xf0, 0x11, 0x00


	//----- nvinfo : EIATTR_KPARAM_INFO
	.align		4
.L_227:
        /*0028*/ 	.byte	0x04, 0x17
        /*002a*/ 	.short	(.L_229 - .L_228)
.L_228:
        /*002c*/ 	.word	0x00000000
        /*0030*/ 	.short	0x0002
        /*0032*/ 	.short	0x0010
        /*0034*/ 	.byte	0x00, 0xf5, 0x21, 0x00


	//----- nvinfo : EIATTR_KPARAM_INFO
	.align		4
.L_229:
        /*0038*/ 	.byte	0x04, 0x17
        /*003a*/ 	.short	(.L_231 - .L_230)
.L_230:
        /*003c*/ 	.word	0x00000000
        /*0040*/ 	.short	0x0001
        /*0042*/ 	.short	0x0008
        /*0044*/ 	.byte	0x00, 0xf5, 0x21, 0x00


	//----- nvinfo : EIATTR_KPARAM_INFO
	.align		4
.L_231:
        /*0048*/ 	.byte	0x04, 0x17
        /*004a*/ 	.short	(.L_233 - .L_232)
.L_232:
        /*004c*/ 	.word	0x00000000
        /*0050*/ 	.short	0x0000
        /*0052*/ 	.short	0x0000
        /*0054*/ 	.byte	0x00, 0xf5, 0x21, 0x00


	//----- nvinfo : EIATTR_SPARSE_MMA_MASK
	.align		4
.L_233:
        /*0058*/ 	.byte	0x03, 0x50
        /*005a*/ 	.short	0x0000


	//----- nvinfo : EIATTR_MAXREG_COUNT
	.align		4
        /*005c*/ 	.byte	0x03, 0x1b
        /*005e*/ 	.short	0x00ff


	//----- nvinfo : EIATTR_MERCURY_ISA_VERSION
	.align		4
        /*0060*/ 	.byte	0x03, 0x5f
        /*0062*/ 	.short	0x0101


	//----- nvinfo : EIATTR_VRC_CTA_INIT_COUNT
	.align		4
        /*0064*/ 	.byte	0x02, 0x4a
	.zero		1
	.zero		1


	//----- nvinfo : EIATTR_EXIT_INSTR_OFFSETS
	.align		4
        /*0068*/ 	.byte	0x04, 0x1c
        /*006a*/ 	.short	(.L_235 - .L_234)


	//   ....[0]....
.L_234:
        /*006c*/ 	.word	0x00000080


	//   ....[1]....
        /*0070*/ 	.word	0x000002d0


	//----- nvinfo : EIATTR_CBANK_PARAM_SIZE
	.align		4
.L_235:
        /*0074*/ 	.byte	0x03, 0x19
        /*0076*/ 	.short	0x0020


	//----- nvinfo : EIATTR_PARAM_CBANK
	.align		4
        /*0078*/ 	.byte	0x04, 0x0a
        /*007a*/ 	.short	(.L_237 - .L_236)
	.align		4
.L_236:
        /*007c*/ 	.word	index@(.nv.constant0._Z18copy_from_operandsPdS_Piii)
        /*0080*/ 	.short	0x0380
        /*0082*/ 	.short	0x0020


	//----- nvinfo : EIATTR_SW_WAR
	.align		4
.L_237:
        /*0084*/ 	.byte	0x04, 0x36
        /*0086*/ 	.short	(.L_239 - .L_238)
.L_238:
        /*0088*/ 	.word	0x00000008
.L_239:


//--------------------- .nv.info._Z17cuda_array_assignPdid --------------------------
	.section	.nv.info._Z17cuda_array_assignPdid,"",@"SHT_CUDA_INFO"
	.sectionflags	@""
	.align	4


	//----- nvinfo : EIATTR_CUDA_API_VERSION
	.align		4
        /*0000*/ 	.byte	0x04, 0x37
        /*0002*/ 	.short	(.L_241 - .L_240)
.L_240:
        /*0004*/ 	.word	0x00000082


	//----- nvinfo : EIATTR_KPARAM_INFO
	.align		4
.L_241:
        /*0008*/ 	.byte	0x04, 0x17
        /*000a*/ 	.short	(.L_243 - .L_242)
.L_242:
        /*000c*/ 	.word	0x00000000
        /*0010*/ 	.short	0x0002
        /*0012*/ 	.short	0x0010
        /*0014*/ 	.byte	0x00, 0xf0, 0x21, 0x00


	//----- nvinfo : EIATTR_KPARAM_INFO
	.align		4
.L_243:
        /*0018*/ 	.byte	0x04, 0x17
        /*001a*/ 	.short	(.L_245 - .L_244)
.L_244:
        /*001c*/ 	.word	0x00000000
        /*0020*/ 	.short	0x0001
        /*0022*/ 	.short	0x0008
        /*0024*/ 	.byte	0x00, 0xf0, 0x11, 0x00


	//----- nvinfo : EIATTR_KPARAM_INFO
	.align		4
.L_245:
        /*0028*/ 	.byte	0x04, 0x17
        /*002a*/ 	.short	(.L_247 - .L_246)
.L_246:
        /*002c*/ 	.word	0x00000000
        /*0030*/ 	.short	0x0000
        /*0032*/ 	.short	0x0000
        /*0034*/ 	.byte	0x00, 0xf5, 0x21, 0x00


	//----- nvinfo : EIATTR_SPARSE_MMA_MASK
	.align		4
.L_247:
        /*0038*/ 	.byte	0x03, 0x50
        /*003a*/ 	.short	0x0000


	//----- nvinfo : EIATTR_MAXREG_COUNT
	.align		4
        /*003c*/ 	.byte	0x03, 0x1b
        /*003e*/ 	.short	0x00ff


	//----- nvinfo : EIATTR_MERCURY_ISA_VERSION
	.align		4
        /*0040*/ 	.byte	0x03, 0x5f
        /*0042*/ 	.short	0x0101


	//----- nvinfo : EIATTR_VRC_CTA_INIT_COUNT
	.align		4
        /*0044*/ 	.byte	0x02, 0x4a
	.zero		1
	.zero		1


	//----- nvinfo : EIATTR_EXIT_INSTR_OFFSETS
	.align		4
        /*0048*/ 	.byte	0x04, 0x1c
        /*004a*/ 	.short	(.L_249 - .L_248)


	//   ....[0]....
.L_248:
        /*004c*/ 	.word	0x00000070


	//   ....[1]....
        /*0050*/ 	.word	0x000000d0


	//----- nvinfo : EIATTR_CBANK_PARAM_SIZE
	.align		4
.L_249:
        /*0054*/ 	.byte	0x03, 0x19
        /*0056*/ 	.short	0x0018


	//----- nvinfo : EIATTR_PARAM_CBANK
	.align		4
        /*0058*/ 	.byte	0x04, 0x0a
        /*005a*/ 	.short	(.L_251 - .L_250)
	.align		4
.L_250:
        /*005c*/ 	.word	index@(.nv.constant0._Z17cuda_array_assignPdid)
        /*0060*/ 	.short	0x0380
        /*0062*/ 	.short	0x0018


	//----- nvinfo : EIATTR_SW_WAR
	.align		4
.L_251:
        /*0064*/ 	.byte	0x04, 0x36
        /*0066*/ 	.short	(.L_253 - .L_252)
.L_252:
        /*0068*/ 	.word	0x00000008
.L_253:


//--------------------- .nv.callgraph             --------------------------
	.section	.nv.callgraph,"",@"SHT_CUDA_CALLGRAPH"
	.align	4
	.sectionentsize	8
	.align		4
        /*0000*/ 	.word	0x00000000
	.align		4
        /*0004*/ 	.word	0xffffffff
	.align		4
        /*0008*/ 	.word	0x00000000
	.align		4
        /*000c*/ 	.word	0xfffffffe
	.align		4
        /*0010*/ 	.word	0x00000000
	.align		4
        /*0014*/ 	.word	0xfffffffd
	.align		4
        /*0018*/ 	.word	0x00000000
	.align		4
        /*001c*/ 	.word	0xfffffffc


//--------------------- .nv.constant4             --------------------------
	.section	.nv.constant4,"a",@progbits
	.align	8
	.align		8
.nv.constant4:
        /*0000*/ 	.dword	__NEGATIVE_INFINITY__
	.align		8
        /*0008*/ 	.dword	__POSITIVE_INFINITY__


//--------------------- .text._Z11find_finalsPdS_S_iii --------------------------
	.section	.text._Z11find_finalsPdS_S_iii,"ax",@progbits
	.align	128
        .global         _Z11find_finalsPdS_S_iii
        .type           _Z11find_finalsPdS_S_iii,@function
        .size           _Z11find_finalsPdS_S_iii,(.L_x_102 - _Z11find_finalsPdS_S_iii)
        .other          _Z11find_finalsPdS_S_iii,@"STO_CUDA_ENTRY STV_DEFAULT"
_Z11find_finalsPdS_S_iii:
.text._Z11find_finalsPdS_S_iii:
[----:B------:R-:W-:Y:S01]  /*0000*/  LDC R1, c[0x0][0x37c] ;  /* 0x0000df00ff017b82 */ /* 0x000fe20000000800 */
[----:B------:R-:W0:Y:S07]  /*0010*/  S2R R3, SR_TID.X ;  /* 0x0000000000037919 */ /* 0x000e2e0000002100 */
[----:B------:R-:W1:Y:S01]  /*0020*/  LDC R0, c[0x0][0x3a0] ;  /* 0x0000e800ff007b82 */ /* 0x000e620000000800 */
[----:B------:R-:W1:Y:S07]  /*0030*/  LDCU UR5, c[0x0][0x398] ;  /* 0x00007300ff0577ac */ /* 0x000e6e0008000800 */
[----:B------:R-:W0:Y:S08]  /*0040*/  S2UR UR4, SR_CTAID.X ;  /* 0x00000000000479c3 */ /* 0x000e300000002500 */
[----:B------:R-:W0:Y:S01]  /*0050*/  LDC R4, c[0x0][0x360] ;  /* 0x0000d800ff047b82 */ /* 0x000e220000000800 */
[----:B-1----:R-:W-:-:S02]  /*0060*/  IMAD R2, R0, UR5, RZ ;  /* 0x0000000500027c24 */ /* 0x002fc4000f8e02ff */
[----:B0-----:R-:W-:Y:S02]  /*0070*/  IMAD R4, R4, UR4, R3 ;  /* 0x0000000404047c24 */ /* 0x001fe4000f8e0203 */
[----:B------:R-:W-:-:S05]  /*0080*/  IMAD.SHL.U32 R3, R2, 0x2, RZ ;  /* 0x0000000202037824 */ /* 0x000fca00078e00ff */
[----:B------:R-:W-:-:S13]  /*0090*/  ISETP.GE.AND P0, PT, R4, R3, PT ;  /* 0x000000030400720c */ /* 0x000fda0003f06270 */
[----:B------:R-:W-:Y:S05]  /*00a0*/  @P0 EXIT ;  /* 0x000000000000094d */ /* 0x000fea0003800000 */
[----:B------:R-:W-:Y:S01]  /*00b0*/  IABS R9, R0 ;  /* 0x0000000000097213 */ /* 0x000fe20000000000 */
[----:B------:R-:W0:Y:S01]  /*00c0*/  LDC R10, c[0x0][0x39c] ;  /* 0x0000e700ff0a7b82 */ /* 0x000e220000000800 */
[----:B------:R-:W-:Y:S01]  /*00d0*/  LEA.HI R5, R4, R4, RZ, 0x1 ;  /* 0x0000000404057211 */ /* 0x000fe200078f08ff */
[----:B------:R-:W1:Y:S01]  /*00e0*/  LDCU.64 UR4, c[0x0][0x358] ;  /* 0x00006b00ff0477ac */ /* 0x000e620008000a00 */
[----:B------:R-:W2:Y:S02]  /*00f0*/  I2F.RP R6, R9 ;  /* 0x0000000900067306 */ /* 0x000ea40000209400 */
[----:B------:R-:W-:Y:S01]  /*0100*/  SHF.R.S32.HI R7, RZ, 0x1, R5 ;  /* 0x00000001ff077819 */ /* 0x000fe20000011405 */
[----:B------:R-:W3:Y:S01]  /*0110*/  LDCU.64 UR6, c[0x0][0x390] ;  /* 0x00007200ff0677ac */ /* 0x000ee20008000a00 */
[----:B------:R-:W4:Y:S04]  /*0120*/  LDCU.64 UR8, c[0x0][0x380] ;  /* 0x00007000ff0877ac */ /* 0x000f280008000a00 */
[----:B--2---:R-:W2:Y:S02]  /*0130*/  MUFU.RCP R6, R6 ;  /* 0x0000000600067308 */ /* 0x004ea40000001000 */
[----:B--2---:R-:W-:-:S06]  /*0140*/  VIADD R2, R6, 0xffffffe ;  /* 0x0ffffffe06027836 */ /* 0x004fcc0000000000 */
[----:B------:R2:W5:Y:S02]  /*0150*/  F2I.FTZ.U32.TRUNC.NTZ R3, R2 ;  /* 0x0000000200037305 */ /* 0x000564000021f000 */
[----:B--2---:R-:W-:Y:S01]  /*0160*/  IMAD.MOV.U32 R2, RZ, RZ, RZ ;  /* 0x000000ffff027224 */ /* 0x004fe200078e00ff */
[----:B-----5:R-:W-:-:S05]  /*0170*/  IADD3 R8, PT, PT, RZ, -R3, RZ ;  /* 0x80000003ff087210 */ /* 0x020fca0007ffe0ff */
[----:B------:R-:W-:Y:S01]  /*0180*/  IMAD R11, R8, R9, RZ ;  /* 0x00000009080b7224 */ /* 0x000fe200078e02ff */
[----:B------:R-:W-:-:S03]  /*0190*/  IABS R8, R7 ;  /* 0x0000000700087213 */ /* 0x000fc60000000000 */
[----:B------:R-:W-:-:S06]  /*01a0*/  IMAD.HI.U32 R3, R3, R11, R2 ;  /* 0x0000000b03037227 */ /* 0x000fcc00078e0002 */
[----:B------:R-:W-:-:S04]  /*01b0*/  IMAD.HI.U32 R6, R3, R8, RZ ;  /* 0x0000000803067227 */ /* 0x000fc800078e00ff */
[----:B------:R-:W-:-:S04]  /*01c0*/  IMAD.MOV R2, RZ, RZ, -R6 ;  /* 0x000000ffff027224 */ /* 0x000fc800078e0a06 */
[----:B------:R-:W-:-:S05]  /*01d0*/  IMAD R2, R9, R2, R8 ;  /* 0x0000000209027224 */ /* 0x000fca00078e0208 */
[----:B------:R-:W-:-:S13]  /*01e0*/  ISETP.GT.U32.AND P2, PT, R9, R2, PT ;  /* 0x000000020900720c */ /* 0x000fda0003f44070 */
[-C--:B------:R-:W-:Y:S01]  /*01f0*/  @!P2 IADD3 R2, PT, PT, R2, -R9.reuse, RZ ;  /* 0x800000090202a210 */ /* 0x080fe20007ffe0ff */
[----:B------:R-:W-:Y:S01]  /*0200*/  @!P2 VIADD R6, R6, 0x1 ;  /* 0x000000010606a836 */ /* 0x000fe20000000000 */
[----:B------:R-:W-:Y:S02]  /*0210*/  ISETP.NE.AND P2, PT, R0, RZ, PT ;  /* 0x000000ff0000720c */ /* 0x000fe40003f45270 */
[----:B------:R-:W-:Y:S02]  /*0220*/  ISETP.GE.U32.AND P0, PT, R2, R9, PT ;  /* 0x000000090200720c */ /* 0x000fe40003f06070 */
[----:B------:R-:W-:-:S04]  /*0230*/  LOP3.LUT R2, R7, R0, RZ, 0x3c, !PT ;  /* 0x0000000007027212 */ /* 0x000fc800078e3cff */
[----:B------:R-:W-:Y:S02]  /*0240*/  ISETP.GE.AND P1, PT, R2, RZ, PT ;  /* 0x000000ff0200720c */ /* 0x000fe40003f26270 */
[----:B------:R-:W2:Y:S05]  /*0250*/  LDC.64 R2, c[0x0][0x388] ;  /* 0x0000e200ff027b82 */ /* 0x000eaa0000000a00 */
[----:B------:R-:W-:-:S06]  /*0260*/  @P0 VIADD R6, R6, 0x1 ;  /* 0x0000000106060836 */ /* 0x000fcc0000000000 */
[----:B------:R-:W-:Y:S02]  /*0270*/  @!P1 IADD3 R6, PT, PT, -R6, RZ, RZ ;  /* 0x000000ff06069210 */ /* 0x000fe40007ffe1ff */
[----:B------:R-:W-:-:S05]  /*0280*/  @!P2 LOP3.LUT R6, RZ, R0, RZ, 0x33, !PT ;  /* 0x00000000ff06a212 */ /* 0x000fca00078e33ff */
[----:B0-----:R-:W-:-:S04]  /*0290*/  IMAD R11, R6, R10, RZ ;  /* 0x0000000a060b7224 */ /* 0x001fc800078e02ff */
[----:B--2---:R-:W-:-:S05]  /*02a0*/  IMAD.WIDE R2, R11, 0x8, R2 ;  /* 0x000000080b027825 */ /* 0x004fca00078e0202 */
[----:B-1----:R-:W2:Y:S01]  /*02b0*/  LDG.E.64 R8, desc[UR4][R2.64] ;  /* 0x0000000402087981 */ /* 0x002ea2000c1e1b00 */
[----:B------:R-:W-:Y:S01]  /*02c0*/  LOP3.LUT R5, R5, 0xfffffffe, RZ, 0xc0, !PT ;  /* 0xfffffffe05057812 */ /* 0x000fe200078ec0ff */
[----:B------:R-:W-:Y:S01]  /*02d0*/  IMAD R6, R6, R0, RZ ;  /* 0x0000000006067224 */ /* 0x000fe200078e02ff */
[----:B------:R-:W-:-:S03]  /*02e0*/  SHF.L.U32 R0, R0, 0x1, RZ ;  /* 0x0000000100007819 */ /* 0x000fc600000006ff */
[----:B------:R-:W-:Y:S02]  /*02f0*/  IMAD.IADD R5, R4, 0x1, -R5 ;  /* 0x0000000104057824 */ /* 0x000fe400078e0a05 */
[----:B------:R-:W-:Y:S01]  /*0300*/  IMAD.IADD R4, R7, 0x1, -R6 ;  /* 0x0000000107047824 */ /* 0x000fe200078e0a06 */
[----:B------:R-:W-:Y:S01]  /*0310*/  SHF.L.U32 R6, R6, 0x2, RZ ;  /* 0x0000000206067819 */ /* 0x000fe200000006ff */
[----:B------:R-:W-:Y:S02]  /*0320*/  IMAD.SHL.U32 R12, R5, 0x2, RZ ;  /* 0x00000002050c7824 */ /* 0x000fe400078e00ff */
[C---:B------:R-:W-:Y:S01]  /*0330*/  IMAD.SHL.U32 R7, R4.reuse, 0x4, RZ ;  /* 0x0000000404077824 */ /* 0x040fe200078e00ff */
[----:B------:R-:W-:Y:S01]  /*0340*/  LEA R4, R4, R5, 0x1 ;  /* 0x0000000504047211 */ /* 0x000fe200078e08ff */
[----:B------:R-:W-:Y:S01]  /*0350*/  IMAD R11, R11, R0, RZ ;  /* 0x000000000b0b7224 */ /* 0x000fe200078e02ff */
[----:B------:R-:W-:Y:S02]  /*0360*/  SHF.R.S32.HI R5, RZ, 0x1f, R12 ;  /* 0x0000001fff057819 */ /* 0x000fe4000001140c */
[----:B------:R-:W-:-:S02]  /*0370*/  IADD3 R14, P0, P1, R12, R6, R7 ;  /* 0x000000060c0e7210 */ /* 0x000fc4000791e007 */
[----:B------:R-:W-:Y:S02]  /*0380*/  SHF.R.S32.HI R6, RZ, 0x1f, R6 ;  /* 0x0000001fff067819 */ /* 0x000fe40000011406 */
[----:B------:R-:W-:Y:S02]  /*0390*/  SHF.R.S32.HI R7, RZ, 0x1f, R7 ;  /* 0x0000001fff077819 */ /* 0x000fe40000011407 */
[----:B------:R-:W-:Y:S02]  /*03a0*/  SHF.R.S32.HI R12, RZ, 0x1f, R4 ;  /* 0x0000001fff0c7819 */ /* 0x000fe40000011404 */
[----:B------:R-:W-:Y:S02]  /*03b0*/  IADD3 R13, P2, PT, R11, R4, RZ ;  /* 0x000000040b0d7210 */ /* 0x000fe40007f5e0ff */
[----:B------:R-:W-:Y:S02]  /*03c0*/  IADD3.X R5, PT, PT, R5, R6, R7, P0, P1 ;  /* 0x0000000605057210 */ /* 0x000fe400007e2407 */
[----:B---3--:R-:W-:-:S02]  /*03d0*/  LEA R4, P0, R14, UR6, 0x3 ;  /* 0x000000060e047c11 */ /* 0x008fc4000f8018ff */
[----:B------:R-:W-:Y:S02]  /*03e0*/  LEA.HI.X.SX32 R12, R11, R12, 0x1, P2 ;  /* 0x0000000c0b0c7211 */ /* 0x000fe400010f0eff */
[C---:B----4-:R-:W-:Y:S02]  /*03f0*/  LEA R6, P1, R13.reuse, UR8, 0x3 ;  /* 0x000000080d067c11 */ /* 0x050fe4000f8218ff */
[----:B------:R-:W-:Y:S02]  /*0400*/  LEA.HI.X R5, R14, UR7, R5, 0x3, P0 ;  /* 0x000000070e057c11 */ /* 0x000fe400080f1c05 */
[----:B------:R-:W-:-:S03]  /*0410*/  LEA.HI.X R7, R13, UR9, R12, 0x3, P1 ;  /* 0x000000090d077c11 */ /* 0x000fc600088f1c0c */
[----:B--2---:R0:W-:Y:S04]  /*0420*/  STG.E.64 desc[UR4][R4.64], R8 ;  /* 0x0000000804007986 */ /* 0x0041e8000c101b04 */
[----:B------:R-:W2:Y:S01]  /*0430*/  LDG.E.64 R12, desc[UR4][R6.64] ;  /* 0x00000004060c7981 */ /* 0x000ea2000c1e1b00 */
[----:B------:R-:W-:-:S03]  /*0440*/  ISETP.GE.AND P0, PT, R10, 0x2, PT ;  /* 0x000000020a00780c */ /* 0x000fc60003f06270 */
[----:B--2---:R0:W-:Y:S10]  /*0450*/  STG.E.64 desc[UR4][R4.64+0x8], R12 ;  /* 0x0000080c04007986 */ /* 0x0041f4000c101b04 */
[----:B------:R-:W-:Y:S05]  /*0460*/  @!P0 EXIT ;  /* 0x000000000000894d */ /* 0x000fea0003800000 */
[C---:B0-----:R-:W-:Y:S01]  /*0470*/  VIADD R8, R10.reuse, 0xfffffffe ;  /* 0xfffffffe0a087836 */ /* 0x041fe20000000000 */
[----:B------:R-:W-:Y:S01]  /*0480*/  IADD3 R10, PT, PT, R10, -0x1, RZ ;  /* 0xffffffff0a0a7810 */ /* 0x000fe20007ffe0ff */
[----:B------:R-:W-:Y:S01]  /*0490*/  IMAD.MOV.U32 R11, RZ, RZ, 0x1 ;  /* 0x00000001ff0b7424 */ /* 0x000fe200078e00ff */
[----:B------:R-:W-:Y:S02]  /*04a0*/  MOV R9, R13 ;  /* 0x0000000d00097202 */ /* 0x000fe40000000f00 */
[----:B------:R-:W-:Y:S01]  /*04b0*/  ISETP.GE.U32.AND P0, PT, R8, 0x7, PT ;  /* 0x000000070800780c */ /* 0x000fe20003f06070 */
[----:B------:R-:W-:Y:S01]  /*04c0*/  IMAD.MOV.U32 R8, RZ, RZ, R12 ;  /* 0x000000ffff087224 */ /* 0x000fe200078e000c */
[----:B------:R-:W-:-:S11]  /*04d0*/  LOP3.LUT R22, R10, 0x7, RZ, 0xc0, !PT ;  /* 0x000000070a167812 */ /* 0x000fd600078ec0ff */
[----:B------:R-:W-:Y:S05]  /*04e0*/  @!P0 BRA `(.L_x_0) ;  /* 0x0000000400248947 */ /* 0x000fea0003800000 */
[----:B------:R-:W-:Y:S01]  /*04f0*/  IADD3 R23, P0, PT, R2, 0x20, RZ ;  /* 0x0000002002177810 */ /* 0x000fe20007f1e0ff */
[----:B------:R-:W-:Y:S01]  /*0500*/  HFMA2 R14, -RZ, RZ, 0, 0 ;  /* 0x00000000ff0e7431 */ /* 0x000fe200000001ff */
[----:B------:R-:W-:Y:S01]  /*0510*/  LOP3.LUT R15, R10, 0xfffffff8, RZ, 0xc0, !PT ;  /* 0xfffffff80a0f7812 */ /* 0x000fe200078ec0ff */
[----:B------:R-:W-:Y:S02]  /*0520*/  IMAD.MOV.U32 R11, RZ, RZ, R0 ;  /* 0x000000ffff0b7224 */ /* 0x000fe400078e0000 */
[----:B------:R-:W-:Y:S01]  /*0530*/  IMAD.X R24, RZ, RZ, R3, P0 ;  /* 0x000000ffff187224 */ /* 0x000fe200000e0603 */
[----:B------:R-:W-:-:S07]  /*0540*/  IADD3 R15, PT, PT, -R15, RZ, RZ ;  /* 0x000000ff0f0f7210 */ /* 0x000fce0007ffe1ff */
.L_x_1:
[----:B------:R-:W-:-:S05]  /*0550*/  IMAD.WIDE R16, R11, 0x8, R6 ;  /* 0x000000080b107825 */ /* 0x000fca00078e0206 */
[----:B--2---:R-:W2:Y:S02]  /*0560*/  LDG.E.64 R12, desc[UR4][R16.64] ;  /* 0x00000004100c7981 */ /* 0x004ea4000c1e1b00 */
[----:B--2---:R-:W-:Y:S01]  /*0570*/  DSETP.GT.AND P0, PT, R12, R8, PT ;  /* 0x000000080c00722a */ /* 0x004fe20003f04000 */
[----:B------:R-:W-:Y:S01]  /*0580*/  MOV R12, R23 ;  /* 0x00000017000c7202 */ /* 0x000fe20000000f00 */
[----:B------:R-:W-:-:S12]  /*0590*/  IMAD.MOV.U32 R13, RZ, RZ, R24 ;  /* 0x000000ffff0d7224 */ /* 0x000fd800078e0018 */
[----:B------:R-:W2:Y:S01]  /*05a0*/  @P0 LDG.E.64 R18, desc[UR4][R12.64+-0x18] ;  /* 0xffffe8040c120981 */ /* 0x000ea2000c1e1b00 */
[----:B------:R-:W-:-:S03]  /*05b0*/  IMAD.WIDE R24, R0, 0x8, R16 ;  /* 0x0000000800187825 */ /* 0x000fc600078e0210 */
[----:B--2---:R-:W-:Y:S04]  /*05c0*/  @P0 STG.E.64 desc[UR4][R4.64], R18 ;  /* 0x0000001204000986 */ /* 0x004fe8000c101b04 */
[----:B------:R-:W2:Y:S04]  /*05d0*/  @P0 LDG.E.64 R8, desc[UR4][R16.64] ;  /* 0x0000000410080981 */ /* 0x000ea8000c1e1b00 */
[----:B--2---:R0:W-:Y:S04]  /*05e0*/  @P0 STG.E.64 desc[UR4][R4.64+0x8], R8 ;  /* 0x0000080804000986 */ /* 0x0041e8000c101b04 */
[----:B------:R-:W2:Y:S02]  /*05f0*/  LDG.E.64 R20, desc[UR4][R24.64] ;  /* 0x0000000418147981 */ /* 0x000ea4000c1e1b00 */
[----:B--2---:R-:W-:-:S14]  /*0600*/  DSETP.GT.AND P0, PT, R20, R8, PT ;  /* 0x000000081400722a */ /* 0x004fdc0003f04000 */
[----:B------:R-:W2:Y:S01]  /*0610*/  @P0 LDG.E.64 R20, desc[UR4][R12.64+-0x10] ;  /* 0xfffff0040c140981 */ /* 0x000ea2000c1e1b00 */
[----:B------:R-:W-:-:S03]  /*0620*/  IMAD.WIDE R26, R0, 0x8, R24 ;  /* 0x00000008001a7825 */ /* 0x000fc600078e0218 */
[----:B--2---:R-:W-:Y:S04]  /*0630*/  @P0 STG.E.64 desc[UR4][R4.64], R20 ;  /* 0x0000001404000986 */ /* 0x004fe8000c101b04 */
[----:B0-----:R-:W2:Y:S04]  /*0640*/  @P0 LDG.E.64 R8, desc[UR4][R24.64] ;  /* 0x0000000418080981 */ /* 0x001ea8000c1e1b00 */
        /* <DEDUP_REMOVED lines=13> */
[----:B0-----:R0:W2:Y:S01]  /*0720*/  @P0 LDG.E.64 R8, desc[UR4][R28.64] ;  /* 0x000000041c080981 */ /* 0x0010a2000c1e1b00 */
[----:B------:R-:W-:Y:S01]  /*0730*/  IMAD.WIDE R24, R0, 0x8, R20 ;  /* 0x0000000800187825 */ /* 0x000fe200078e0214 */
[----:B------:R-:W-:Y:S01]  /*0740*/  IADD3 R15, PT, PT, R15, 0x8, RZ ;  /* 0x000000080f0f7810 */ /* 0x000fe20007ffe0ff */
[----:B0-----:R-:W0:Y:S01]  /*0750*/  LDC R28, c[0x0][0x3a0] ;  /* 0x0000e800ff1c7b82 */ /* 0x001e220000000800 */
[----:B--2---:R1:W-:Y:S04]  /*0760*/  @P0 STG.E.64 desc[UR4][R4.64+0x8], R8 ;  /* 0x0000080804000986 */ /* 0x0043e8000c101b04 */
[----:B------:R-:W2:Y:S02]  /*0770*/  LDG.E.64 R16, desc[UR4][R20.64] ;  /* 0x0000000414107981 */ /* 0x000ea4000c1e1b00 */
[----:B--2---:R-:W-:-:S14]  /*0780*/  DSETP.GT.AND P0, PT, R16, R8, PT ;  /* 0x000000081000722a */ /* 0x004fdc0003f04000 */
[----:B------:R-:W2:Y:S04]  /*0790*/  @P0 LDG.E.64 R16, desc[UR4][R12.64+0x8] ;  /* 0x000008040c100981 */ /* 0x000ea8000c1e1b00 */
[----:B--2---:R-:W-:Y:S04]  /*07a0*/  @P0 STG.E.64 desc[UR4][R4.64], R16 ;  /* 0x0000001004000986 */ /* 0x004fe8000c101b04 */
[----:B-1----:R-:W2:Y:S04]  /*07b0*/  @P0 LDG.E.64 R8, desc[UR4][R20.64] ;  /* 0x0000000414080981 */ /* 0x002ea8000c1e1b00 */
[----:B--2---:R1:W-:Y:S04]  /*07c0*/  @P0 STG.E.64 desc[UR4][R4.64+0x8], R8 ;  /* 0x0000080804000986 */ /* 0x0043e8000c101b04 */
[----:B------:R-:W2:Y:S02]  /*07d0*/  LDG.E.64 R18, desc[UR4][R24.64] ;  /* 0x0000000418127981 */ /* 0x000ea4000c1e1b00 */
[----:B--2---:R-:W-:-:S14]  /*07e0*/  DSETP.GT.AND P0, PT, R18, R8, PT ;  /* 0x000000081200722a */ /* 0x004fdc0003f04000 */
[----:B------:R-:W2:Y:S01]  /*07f0*/  @P0 LDG.E.64 R18, desc[UR4][R12.64+0x10] ;  /* 0x000010040c120981 */ /* 0x000ea2000c1e1b00 */
[----:B------:R-:W-:-:S03]  /*0800*/  IMAD.WIDE R26, R0, 0x8, R24 ;  /* 0x00000008001a7825 */ /* 0x000fc600078e0218 */
        /* <DEDUP_REMOVED lines=13> */
[----:B------:R-:W-:-:S03]  /*08e0*/  ISETP.NE.AND P1, PT, R15, RZ, PT ;  /* 0x000000ff0f00720c */ /* 0x000fc60003f25270 */
[----:B--2---:R2:W-:Y:S04]  /*08f0*/  @P0 STG.E.64 desc[UR4][R4.64], R18 ;  /* 0x0000001204000986 */ /* 0x0045e8000c101b04 */
[----:B-1----:R-:W3:Y:S01]  /*0900*/  @P0 LDG.E.64 R8, desc[UR4][R20.64] ;  /* 0x0000000414080981 */ /* 0x002ee2000c1e1b00 */
[----:B0-----:R-:W-:Y:S01]  /*0910*/  LEA R11, R28, R11, 0x4 ;  /* 0x0000000b1c0b7211 */ /* 0x001fe200078e20ff */
[----:B------:R-:W-:Y:S02]  /*0920*/  VIADD R14, R14, 0x8 ;  /* 0x000000080e0e7836 */ /* 0x000fe40000000000 */
[----:B---3--:R2:W-:Y:S01]  /*0930*/  @P0 STG.E.64 desc[UR4][R4.64+0x8], R8 ;  /* 0x0000080804000986 */ /* 0x0085e2000c101b04 */
[----:B------:R-:W-:-:S05]  /*0940*/  IADD3 R23, P0, PT, R12, 0x40, RZ ;  /* 0x000000400c177810 */ /* 0x000fca0007f1e0ff */
[----:B------:R-:W-:Y:S01]  /*0950*/  IMAD.X R24, RZ, RZ, R13, P0 ;  /* 0x000000ffff187224 */ /* 0x000fe200000e060d */
[----:B------:R-:W-:Y:S07]  /*0960*/  @P1 BRA `(.L_x_1) ;  /* 0xfffffff800f81947 */ /* 0x000fee000383ffff */
[----:B------:R-:W-:-:S07]  /*0970*/  IADD3 R11, PT, PT, R14, 0x1, RZ ;  /* 0x000000010e0b7810 */ /* 0x000fce0007ffe0ff */
.L_x_0:
[----:B------:R-:W-:-:S13]  /*0980*/  ISETP.NE.AND P0, PT, R22, RZ, PT ;  /* 0x000000ff1600720c */ /* 0x000fda0003f05270 */
[----:B------:R-:W-:Y:S05]  /*0990*/  @!P0 EXIT ;  /* 0x000000000000894d */ /* 0x000fea0003800000 */
[----:B------:R-:W-:Y:S02]  /*09a0*/  ISETP.GE.U32.AND P0, PT, R22, 0x4, PT ;  /* 0x000000041600780c */ /* 0x000fe40003f06070 */
[----:B--2---:R-:W-:-:S11]  /*09b0*/  LOP3.LUT R18, R10, 0x3, RZ, 0xc0, !PT ;  /* 0x000000030a127812 */ /* 0x004fd600078ec0ff */
[----:B------:R-:W-:Y:S05]  /*09c0*/  @!P0 BRA `(.L_x_2) ;  /* 0x0000000000888947 */ /* 0x000fea0003800000 */
[----:B------:R-:W-:-:S04]  /*09d0*/  IMAD R21, R0, R11, RZ ;  /* 0x0000000b00157224 */ /* 0x000fc800078e02ff */
[----:B------:R-:W-:-:S05]  /*09e0*/  IMAD.WIDE R20, R21, 0x8, R6 ;  /* 0x0000000815147825 */ /* 0x000fca00078e0206 */
[----:B------:R-:W2:Y:S02]  /*09f0*/  LDG.E.64 R12, desc[UR4][R20.64] ;  /* 0x00000004140c7981 */ /* 0x000ea4000c1e1b00 */
[----:B--2---:R-:W-:Y:S01]  /*0a00*/  DSETP.GT.AND P0, PT, R12, R8, PT ;  /* 0x000000080c00722a */ /* 0x004fe20003f04000 */
[----:B------:R-:W-:-:S13]  /*0a10*/  IMAD.WIDE.U32 R12, R11, 0x8, R2 ;  /* 0x000000080b0c7825 */ /* 0x000fda00078e0002 */
        /* <DEDUP_REMOVED lines=16> */
[----:B--2---:R1:W-:Y:S04]  /*0b20*/  @P0 STG.E.64 desc[UR4][R4.64], R14 ;  /* 0x0000000e04000986 */ /* 0x0043e8000c101b04 */
[----:B0-----:R-:W2:Y:S04]  /*0b30*/  @P0 LDG.E.64 R8, desc[UR4][R24.64] ;  /* 0x0000000418080981 */ /* 0x001ea8000c1e1b00 */
[----:B--2---:R1:W-:Y:S04]  /*0b40*/  @P0 STG.E.64 desc[UR4][R4.64+0x8], R8 ;  /* 0x0000080804000986 */ /* 0x0043e8000c101b04 */
[----:B------:R-:W2:Y:S01]  /*0b50*/  LDG.E.64 R16, desc[UR4][R20.64] ;  /* 0x0000000414107981 */ /* 0x000ea2000c1e1b00 */
[----:B------:R-:W-:Y:S01]  /*0b60*/  BSSY.RECONVERGENT B0, `(.L_x_3) ;  /* 0x0000007000007945 */ /* 0x000fe20003800200 */
[----:B--2---:R-:W-:-:S14]  /*0b70*/  DSETP.GT.AND P0, PT, R16, R8, PT ;  /* 0x000000081000722a */ /* 0x004fdc0003f04000 */
[----:B-1----:R-:W-:Y:S05]  /*0b80*/  @!P0 BRA `(.L_x_4) ;  /* 0x0000000000108947 */ /* 0x002fea0003800000 */
[----:B------:R-:W2:Y:S04]  /*0b90*/  LDG.E.64 R12, desc[UR4][R12.64+0x18] ;  /* 0x000018040c0c7981 */ /* 0x000ea8000c1e1b00 */
[----:B--2---:R0:W-:Y:S04]  /*0ba0*/  STG.E.64 desc[UR4][R4.64], R12 ;  /* 0x0000000c04007986 */ /* 0x0041e8000c101b04 */
[----:B------:R-:W2:Y:S04]  /*0bb0*/  LDG.E.64 R8, desc[UR4][R20.64] ;  /* 0x0000000414087981 */ /* 0x000ea8000c1e1b00 */
[----:B--2---:R0:W-:Y:S02]  /*0bc0*/  STG.E.64 desc[UR4][R4.64+0x8], R8 ;  /* 0x0000080804007986 */ /* 0x0041e4000c101b04 */
.L_x_4:
[----:B------:R-:W-:Y:S05]  /*0bd0*/  BSYNC.RECONVERGENT B0 ;  /* 0x0000000000007941 */ /* 0x000fea0003800200 */
.L_x_3:
[----:B------:R-:W-:-:S07]  /*0be0*/  VIADD R11, R11, 0x4 ;  /* 0x000000040b0b7836 */ /* 0x000fce0000000000 */
.L_x_2:
[----:B------:R-:W-:-:S13]  /*0bf0*/  ISETP.NE.AND P0, PT, R18, RZ, PT ;  /* 0x000000ff1200720c */ /* 0x000fda0003f05270 */
[----:B------:R-:W-:Y:S05]  /*0c00*/  @!P0 EXIT ;  /* 0x000000000000894d */ /* 0x000fea0003800000 */
[----:B------:R-:W-:-:S13]  /*0c10*/  ISETP.NE.AND P0, PT, R18, 0x1, PT ;  /* 0x000000011200780c */ /* 0x000fda0003f05270 */
[----:B------:R-:W-:Y:S05]  /*0c20*/  @!P0 BRA `(.L_x_5) ;  /* 0x0000000000508947 */ /* 0x000fea0003800000 */
[----:B------:R-:W-:-:S04]  /*0c30*/  IMAD R19, R0, R11, RZ ;  /* 0x0000000b00137224 */ /* 0x000fc800078e02ff */
[----:B------:R-:W-:-:S05]  /*0c40*/  IMAD.WIDE R18, R19, 0x8, R6 ;  /* 0x0000000813127825 */ /* 0x000fca00078e0206 */
[----:B0-----:R-:W2:Y:S01]  /*0c50*/  LDG.E.64 R12, desc[UR4][R18.64] ;  /* 0x00000004120c7981 */ /* 0x001ea2000c1e1b00 */
[----:B------:R-:W-:Y:S01]  /*0c60*/  IMAD.WIDE.U32 R20, R11, 0x8, R2 ;  /* 0x000000080b147825 */ /* 0x000fe200078e0002 */
[----:B--2---:R-:W-:-:S14]  /*0c70*/  DSETP.GT.AND P0, PT, R12, R8, PT ;  /* 0x000000080c00722a */ /* 0x004fdc0003f04000 */
[----:B------:R-:W2:Y:S01]  /*0c80*/  @P0 LDG.E.64 R12, desc[UR4][R20.64] ;  /* 0x00000004140c0981 */ /* 0x000ea2000c1e1b00 */
[----:B------:R-:W-:-:S03]  /*0c90*/  IMAD.WIDE R16, R0, 0x8, R18 ;  /* 0x0000000800107825 */ /* 0x000fc600078e0212 */
[----:B--2---:R0:W-:Y:S04]  /*0ca0*/  @P0 STG.E.64 desc[UR4][R4.64], R12 ;  /* 0x0000000c04000986 */ /* 0x0041e8000c101b04 */
[----:B------:R-:W2:Y:S04]  /*0cb0*/  @P0 LDG.E.64 R8, desc[UR4][R18.64] ;  /* 0x0000000412080981 */ /* 0x000ea8000c1e1b00 */
[----:B--2---:R0:W-:Y:S04]  /*0cc0*/  @P0 STG.E.64 desc[UR4][R4.64+0x8], R8 ;  /* 0x0000080804000986 */ /* 0x0041e8000c101b04 */
[----:B------:R-:W2:Y:S01]  /*0cd0*/  LDG.E.64 R14, desc[UR4][R16.64] ;  /* 0x00000004100e7981 */ /* 0x000ea2000c1e1b00 */
[----:B------:R-:W-:Y:S01]  /*0ce0*/  BSSY.RECONVERGENT B0, `(.L_x_6) ;  /* 0x0000007000007945 */ /* 0x000fe20003800200 */
[----:B--2---:R-:W-:-:S14]  /*0cf0*/  DSETP.GT.AND P0, PT, R14, R8, PT ;  /* 0x000000080e00722a */ /* 0x004fdc0003f04000 */
[----:B0-----:R-:W-:Y:S05]  /*0d00*/  @!P0 BRA `(.L_x_7) ;  /* 0x0000000000108947 */ /* 0x001fea0003800000 */
[----:B------:R-:W2:Y:S04]  /*0d10*/  LDG.E.64 R12, desc[UR4][R20.64+0x8] ;  /* 0x00000804140c7981 */ /* 0x000ea8000c1e1b00 */
[----:B--2---:R0:W-:Y:S04]  /*0d20*/  STG.E.64 desc[UR4][R4.64], R12 ;  /* 0x0000000c04007986 */ /* 0x0041e8000c101b04 */
[----:B------:R-:W2:Y:S04]  /*0d30*/  LDG.E.64 R8, desc[UR4][R16.64] ;  /* 0x0000000410087981 */ /* 0x000ea8000c1e1b00 */
[----:B--2---:R0:W-:Y:S02]  /*0d40*/  STG.E.64 desc[UR4][R4.64+0x8], R8 ;  /* 0x0000080804007986 */ /* 0x0041e4000c101b04 */
.L_x_7:
[----:B------:R-:W-:Y:S05]  /*0d50*/  BSYNC.RECONVERGENT B0 ;  /* 0x0000000000007941 */ /* 0x000fea0003800200 */
.L_x_6:
[----:B------:R-:W-:-:S07]  /*0d60*/  IADD3 R11, PT, PT, R11, 0x2, RZ ;  /* 0x000000020b0b7810 */ /* 0x000fce0007ffe0ff */
.L_x_5:
[----:B------:R-:W-:-:S04]  /*0d70*/  LOP3.LUT R10, R10, 0x1, RZ, 0xc0, !PT ;  /* 0x000000010a0a7812 */ /* 0x000fc800078ec0ff */
[----:B------:R-:W-:-:S13]  /*0d80*/  ISETP.NE.U32.AND P0, PT, R10, 0x1, PT ;  /* 0x000000010a00780c */ /* 0x000fda0003f05070 */
[----:B------:R-:W-:Y:S05]  /*0d90*/  @P0 EXIT ;  /* 0x000000000000094d */ /* 0x000fea0003800000 */
[----:B0-----:R-:W-:-:S04]  /*0da0*/  IMAD R13, R0, R11, RZ ;  /* 0x0000000b000d7224 */ /* 0x001fc800078e02ff */
[----:B------:R-:W-:-:S05]  /*0db0*/  IMAD.WIDE R12, R13, 0x8, R6 ;  /* 0x000000080d0c7825 */ /* 0x000fca00078e0206 */
[----:B------:R-:W2:Y:S02]  /*0dc0*/  LDG.E.64 R6, desc[UR4][R12.64] ;  /* 0x000000040c067981 */ /* 0x000ea4000c1e1b00 */
[----:B--2---:R-:W-:-:S14]  /*0dd0*/  DSETP.GT.AND P0, PT, R6, R8, PT ;  /* 0x000000080600722a */ /* 0x004fdc0003f04000 */
[----:B------:R-:W-:Y:S05]  /*0de0*/  @!P0 EXIT ;  /* 0x000000000000894d */ /* 0x000fea0003800000 */
[----:B------:R-:W-:-:S06]  /*0df0*/  IMAD.WIDE.U32 R2, R11, 0x8, R2 ;  /* 0x000000080b027825 */ /* 0x000fcc00078e0002 */
[----:B------:R-:W2:Y:S04]  /*0e00*/  LDG.E.64 R2, desc[UR4][R2.64] ;  /* 0x0000000402027981 */ /* 0x000ea8000c1e1b00 */
[----:B--2---:R-:W-:Y:S04]  /*0e10*/  STG.E.64 desc[UR4][R4.64], R2 ;  /* 0x0000000204007986 */ /* 0x004fe8000c101b04 */
[----:B------:R-:W2:Y:S04]  /*0e20*/  LDG.E.64 R6, desc[UR4][R12.64] ;  /* 0x000000040c067981 */ /* 0x000ea8000c1e1b00 */
[----:B--2---:R-:W-:Y:S01]  /*0e30*/  STG.E.64 desc[UR4][R4.64+0x8], R6 ;  /* 0x0000080604007986 */ /* 0x004fe2000c101b04 */
[----:B------:R-:W-:Y:S05]  /*0e40*/  EXIT ;  /* 0x000000000000794d */ /* 0x000fea0003800000 */
.L_x_8:
[----:B------:R-:W-:-:S00]  /*0e50*/  BRA `(.L_x_8) ;  /* 0xfffffffc00fc7947 */ /* 0x000fc0000383ffff */
[----:B------:R-:W-:-:S00]  /*0e60*/  NOP ;  /* 0x0000000000007918 */ /* 0x000fc00000000000 */
        /* <DEDUP_REMOVED lines=9> */
.L_x_102:


//--------------------- .text._Z14multi_invest_2PdS_S_iiiidPiS_S0_S0_i --------------------------
	.section	.text._Z14multi_invest_2PdS_S_iiiidPiS_S0_S0_i,"ax",@progbits
	.align	128
        .global         _Z14multi_invest_2PdS_S_iiiidPiS_S0_S0_i
        .type           _Z14multi_invest_2PdS_S_iiiidPiS_S0_S0_i,@function
        .size           _Z14multi_invest_2PdS_S_iiiidPiS_S0_S0_i,(.L_x_100 - _Z14multi_invest_2PdS_S_iiiidPiS_S0_S0_i)
        .other          _Z14multi_invest_2PdS_S_iiiidPiS_S0_S0_i,@"STO_CUDA_ENTRY STV_DEFAULT"
_Z14multi_invest_2PdS_S_iiiidPiS_S0_S0_i:
.text._Z14multi_invest_2PdS_S_iiiidPiS_S0_S0_i:
[----:B------:R-:W-:Y:S01]  /*0000*/  LDC R1, c[0x0][0x37c] ;  /* 0x0000df00ff017b82 */ /* 0x000fe20000000800 */
[----:B------:R-:W0:Y:S07]  /*0010*/  S2R R5, SR_TID.X ;  /* 0x0000000000057919 */ /* 0x000e2e0000002100 */
[----:B------:R-:W0:Y:S08]  /*0020*/  S2UR UR4, SR_CTAID.X ;  /* 0x00000000000479c3 */ /* 0x000e300000002500 */
[----:B------:R-:W0:Y:S08]  /*0030*/  LDC R0, c[0x0][0x360] ;  /* 0x0000d800ff007b82 */ /* 0x000e300000000800 */
[----:B------:R-:W1:Y:S01]  /*0040*/  LDC.64 R2, c[0x0][0x398] ;  /* 0x0000e600ff027b82 */ /* 0x000e620000000a00 */
[----:B0-----:R-:W-:-:S02]  /*0050*/  IMAD R0, R0, UR4, R5 ;  /* 0x0000000400007c24 */ /* 0x001fc4000f8e0205 */
[----:B-1----:R-:W-:-:S05]  /*0060*/  IMAD R5, R3, R2, RZ ;  /* 0x0000000203057224 */ /* 0x002fca00078e02ff */
[----:B------:R-:W-:-:S13]  /*0070*/  ISETP.GE.AND P0, PT, R0, R5, PT ;  /* 0x000000050000720c */ /* 0x000fda0003f06270 */
[----:B------:R-:W-:Y:S05]  /*0080*/  @P0 EXIT ;  /* 0x000000000000094d */ /* 0x000fea0003800000 */
[----:B------:R-:W0:Y:S01]  /*0090*/  LDCU UR7, c[0x0][0x3d0] ;  /* 0x00007a00ff0777ac */ /* 0x000e220008000800 */
[----:B------:R-:W1:Y:S01]  /*00a0*/  LDC.64 R8, c[0x0][0x388] ;  /* 0x0000e200ff087b82 */ /* 0x000e620000000a00 */
[----:B0-----:R-:W-:-:S06]  /*00b0*/  UISETP.GE.AND UP0, UPT, UR7, 0x4, UPT ;  /* 0x000000040700788c */ /* 0x001fcc000bf06270 */
[----:B------:R-:W-:-:S13]  /*00c0*/  PLOP3.LUT P0, PT, PT, PT, UP0, 0x80, 0x8 ;  /* 0x000000000008781c */ /* 0x000fda0003f0f008 */
[----:B------:R-:W-:Y:S05]  /*00d0*/  @!P0 EXIT ;  /* 0x000000000000894d */ /* 0x000fea0003800000 */
[----:B------:R-:W0:Y:S01]  /*00e0*/  LDCU.64 UR12, c[0x0][0x358] ;  /* 0x00006b00ff0c77ac */ /* 0x000e220008000a00 */
[----:B-1----:R-:W-:Y:S01]  /*00f0*/  IMAD.WIDE R8, R0, 0x8, R8 ;  /* 0x0000000800087825 */ /* 0x002fe200078e0208 */
[----:B------:R-:W-:Y:S02]  /*0100*/  IABS R7, R3 ;  /* 0x0000000300077213 */ /* 0x000fe40000000000 */
[----:B------:R-:W-:Y:S01]  /*0110*/  IABS R10, R0 ;  /* 0x00000000000a7213 */ /* 0x000fe20000000000 */
[----:B------:R-:W1:Y:S02]  /*0120*/  LDCU.64 UR8, c[0x0][0x3a8] ;  /* 0x00007500ff0877ac */ /* 0x000e640008000a00 */
[----:B0-----:R-:W5:Y:S01]  /*0130*/  LDG.E.64 R8, desc[UR12][R8.64] ;  /* 0x0000000c08087981 */ /* 0x001f62000c1e1b00 */
[----:B------:R-:W0:Y:S01]  /*0140*/  I2F.RP R2, R7 ;  /* 0x0000000700027306 */ /* 0x000e220000209400 */
[----:B------:R-:W-:Y:S02]  /*0150*/  UIADD3 UR7, UPT, UPT, UR7, -0x3, URZ ;  /* 0xfffffffd07077890 */ /* 0x000fe4000fffe0ff */
[----:B-1----:R-:W-:-:S05]  /*0160*/  UISETP.GE.AND UP0, UPT, UR9, 0x100000, UPT ;  /* 0x001000000900788c */ /* 0x002fca000bf06270 */
[----:B0-----:R-:W0:Y:S02]  /*0170*/  MUFU.RCP R2, R2 ;  /* 0x0000000200027308 */ /* 0x001e240000001000 */
[----:B0-----:R-:W-:-:S06]  /*0180*/  VIADD R4, R2, 0xffffffe ;  /* 0x0ffffffe02047836 */ /* 0x001fcc0000000000 */
[----:B------:R0:W1:Y:S02]  /*0190*/  F2I.FTZ.U32.TRUNC.NTZ R5, R4 ;  /* 0x0000000400057305 */ /* 0x000064000021f000 */
[----:B0-----:R-:W-:Y:S02]  /*01a0*/  IMAD.MOV.U32 R4, RZ, RZ, RZ ;  /* 0x000000ffff047224 */ /* 0x001fe400078e00ff */
[----:B-1----:R-:W-:-:S04]  /*01b0*/  IMAD.MOV R6, RZ, RZ, -R5 ;  /* 0x000000ffff067224 */ /* 0x002fc800078e0a05 */
[----:B------:R-:W-:-:S04]  /*01c0*/  IMAD R11, R6, R7, RZ ;  /* 0x00000007060b7224 */ /* 0x000fc800078e02ff */
[----:B------:R-:W-:-:S06]  /*01d0*/  IMAD.HI.U32 R5, R5, R11, R4 ;  /* 0x0000000b05057227 */ /* 0x000fcc00078e0004 */
[----:B------:R-:W-:Y:S02]  /*01e0*/  IMAD.HI.U32 R6, R5, R10, RZ ;  /* 0x0000000a05067227 */ /* 0x000fe400078e00ff */
[----:B------:R-:W0:Y:S02]  /*01f0*/  LDC.64 R4, c[0x0][0x3a8] ;  /* 0x0000ea00ff047b82 */ /* 0x000e240000000a00 */
[----:B------:R-:W-:-:S04]  /*0200*/  IMAD.MOV R2, RZ, RZ, -R6 ;  /* 0x000000ffff027224 */ /* 0x000fc800078e0a06 */
[C---:B------:R-:W-:Y:S02]  /*0210*/  IMAD R2, R7.reuse, R2, R10 ;  /* 0x0000000207027224 */ /* 0x040fe400078e020a */
[----:B------:R-:W1:Y:S03]  /*0220*/  LDC.64 R10, c[0x0][0x380] ;  /* 0x0000e000ff0a7b82 */ /* 0x000e660000000a00 */
[----:B------:R-:W-:-:S13]  /*0230*/  ISETP.GT.U32.AND P1, PT, R7, R2, PT ;  /* 0x000000020700720c */ /* 0x000fda0003f24070 */
[----:B------:R-:W-:Y:S02]  /*0240*/  @!P1 IMAD.IADD R2, R2, 0x1, -R7 ;  /* 0x0000000102029824 */ /* 0x000fe400078e0a07 */
[----:B------:R-:W-:Y:S01]  /*0250*/  @!P1 VIADD R6, R6, 0x1 ;  /* 0x0000000106069836 */ /* 0x000fe20000000000 */
[----:B------:R-:W-:Y:S02]  /*0260*/  ISETP.NE.AND P1, PT, R3, RZ, PT ;  /* 0x000000ff0300720c */ /* 0x000fe40003f25270 */
[----:B------:R-:W-:Y:S02]  /*0270*/  ISETP.GE.U32.AND P0, PT, R2, R7, PT ;  /* 0x000000070200720c */ /* 0x000fe40003f06070 */
[----:B------:R-:W-:-:S04]  /*0280*/  LOP3.LUT R2, R0, R3, RZ, 0x3c, !PT ;  /* 0x0000000300027212 */ /* 0x000fc800078e3cff */
[----:B------:R-:W-:-:S07]  /*0290*/  ISETP.GE.AND P2, PT, R2, RZ, PT ;  /* 0x000000ff0200720c */ /* 0x000fce0003f46270 */
[----:B------:R-:W-:Y:S01]  /*02a0*/  @P0 VIADD R6, R6, 0x1 ;  /* 0x0000000106060836 */ /* 0x000fe20000000000 */
[----:B------:R-:W-:-:S03]  /*02b0*/  PLOP3.LUT P0, PT, PT, PT, UP0, 0x80, 0x8 ;  /* 0x000000000008781c */ /* 0x000fc60003f0f008 */
[----:B------:R-:W-:Y:S01]  /*02c0*/  IMAD.MOV.U32 R14, RZ, RZ, R6 ;  /* 0x000000ffff0e7224 */ /* 0x000fe200078e0006 */
[----:B0-----:R-:W-:Y:S01]  /*02d0*/  DMUL R6, R4, 1.80143985094819840000e+16 ;  /* 0x4350000004067828 */ /* 0x001fe20000000000 */
[----:B------:R-:W0:Y:S02]  /*02e0*/  LDC.64 R4, c[0x0][0x3a0] ;  /* 0x0000e800ff047b82 */ /* 0x000e240000000a00 */
[----:B------:R-:W-:Y:S01]  /*02f0*/  @!P2 IMAD.MOV R14, RZ, RZ, -R14 ;  /* 0x000000ffff0ea224 */ /* 0x000fe200078e0a0e */
[----:B------:R-:W-:-:S05]  /*0300*/  @!P1 LOP3.LUT R14, RZ, R3, RZ, 0x33, !PT ;  /* 0x00000003ff0e9212 */ /* 0x000fca00078e33ff */
[----:B------:R-:W-:Y:S01]  /*0310*/  IMAD R3, R14, R3, RZ ;  /* 0x000000030e037224 */ /* 0x000fe200078e02ff */
[----:B------:R-:W-:Y:S02]  /*0320*/  R2UR UR4, R6 ;  /* 0x00000000060472ca */ /* 0x000fe400000e0000 */
[----:B------:R-:W-:Y:S01]  /*0330*/  R2UR UR5, R7 ;  /* 0x00000000070572ca */ /* 0x000fe200000e0000 */
[----:B------:R-:W-:-:S04]  /*0340*/  IMAD.IADD R15, R0, 0x1, -R3 ;  /* 0x00000001000f7824 */ /* 0x000fc800078e0a03 */
[----:B------:R-:W-:-:S05]  /*0350*/  IMAD.HI R0, R15, 0x66666667, RZ ;  /* 0x666666670f007827 */ /* 0x000fca00078e02ff */
[----:B------:R-:W-:Y:S01]  /*0360*/  SHF.R.S32.HI R7, RZ, 0x1, R0 ;  /* 0x00000001ff077819 */ /* 0x000fe20000011400 */
[----:B------:R-:W-:Y:S02]  /*0370*/  IMAD.U32 R6, RZ, RZ, UR4 ;  /* 0x00000004ff067e24 */ /* 0x000fe4000f8e00ff */
[----:B------:R-:W-:Y:S01]  /*0380*/  USEL UR6, UR5, UR9, !UP0 ;  /* 0x0000000905067287 */ /* 0x000fe2000c000000 */
[----:B------:R-:W-:Y:S01]  /*0390*/  LEA.HI R16, R0, R7, RZ, 0x1 ;  /* 0x0000000700107211 */ /* 0x000fe200078f08ff */
[----:B------:R-:W-:Y:S01]  /*03a0*/  IMAD.U32 R7, RZ, RZ, UR5 ;  /* 0x00000005ff077e24 */ /* 0x000fe2000f8e00ff */
[----:B------:R-:W-:Y:S01]  /*03b0*/  FSEL R12, R6, UR8, !P0 ;  /* 0x00000008060c7c08 */ /* 0x000fe2000c000000 */
[----:B0-----:R-:W-:Y:S01]  /*03c0*/  IMAD.SHL.U32 R0, R5, 0x2, RZ ;  /* 0x0000000205007824 */ /* 0x001fe200078e00ff */
[----:B------:R-:W-:Y:S01]  /*03d0*/  USEL UR5, UR4, UR8, !UP0 ;  /* 0x0000000804057287 */ /* 0x000fe2000c000000 */
[----:B------:R-:W-:Y:S01]  /*03e0*/  IMAD.MOV.U32 R6, RZ, RZ, 0x0 ;  /* 0x00000000ff067424 */ /* 0x000fe200078e00ff */
[----:B------:R-:W-:Y:S01]  /*03f0*/  FSEL R13, R7, UR9, !P0 ;  /* 0x00000009070d7c08 */ /* 0x000fe2000c000000 */
[----:B------:R-:W-:Y:S01]  /*0400*/  IMAD.MOV.U32 R7, RZ, RZ, 0x7ff00000 ;  /* 0x7ff00000ff077424 */ /* 0x000fe200078e00ff */
[----:B------:R-:W-:Y:S01]  /*0410*/  ULOP3.LUT UR8, UR6, 0xfffff, URZ, 0xc0, !UPT ;  /* 0x000fffff06087892 */ /* 0x000fe2000f8ec0ff */
[-C--:B------:R-:W-:Y:S01]  /*0420*/  IMAD R17, R3, R0.reuse, RZ ;  /* 0x0000000003117224 */ /* 0x080fe200078e02ff */
[----:B------:R-:W-:Y:S01]  /*0430*/  USHF.R.U32.HI UR4, URZ, 0x14, UR6 ;  /* 0x00000014ff047899 */ /* 0x000fe20008011606 */
[----:B------:R-:W-:Y:S01]  /*0440*/  IMAD R0, R15, R0, RZ ;  /* 0x000000000f007224 */ /* 0x000fe200078e02ff */
[----:B------:R-:W-:Y:S01]  /*0450*/  ULOP3.LUT UR8, UR8, 0x3ff00000, URZ, 0xfc, !UPT ;  /* 0x3ff0000008087892 */ /* 0x000fe2000f8efcff */
[----:B------:R-:W-:Y:S01]  /*0460*/  DFMA R6, R12, R6, +INF ;  /* 0x7ff000000c06742b */ /* 0x000fe20000000006 */
[----:B------:R-:W-:Y:S01]  /*0470*/  SHF.R.S32.HI R3, RZ, 0x1f, R17 ;  /* 0x0000001fff037819 */ /* 0x000fe20000011411 */
[----:B------:R-:W-:Y:S01]  /*0480*/  IMAD R15, R14, R4, RZ ;  /* 0x000000040e0f7224 */ /* 0x000fe200078e02ff */
[----:B------:R-:W-:Y:S01]  /*0490*/  IADD3 R2, P0, PT, R17, R0, RZ ;  /* 0x0000000011027210 */ /* 0x000fe20007f1e0ff */
[----:B------:R-:W-:Y:S01]  /*04a0*/  UIADD3 UR14, UPT, UPT, UR6, -0x1, URZ ;  /* 0xffffffff060e7890 */ /* 0x000fe2000fffe0ff */
[----:B------:R-:W-:Y:S01]  /*04b0*/  VIADDMNMX R4, R16, 0x1, R5, PT ;  /* 0x0000000110047846 */ /* 0x000fe20003800105 */
[----:B-1----:R-:W-:Y:S01]  /*04c0*/  IMAD.WIDE R10, R15, 0x8, R10 ;  /* 0x000000080f0a7825 */ /* 0x002fe200078e020a */
[----:B------:R-:W-:-:S02]  /*04d0*/  LEA.HI.X.SX32 R3, R0, R3, 0x1, P0 ;  /* 0x0000000300037211 */ /* 0x000fc400000f0eff */
[----:B------:R-:W-:Y:S02]  /*04e0*/  CS2R R14, SRZ ;  /* 0x00000000000e7805 */ /* 0x000fe4000001ff00 */
[----:B------:R-:W-:Y:S01]  /*04f0*/  LOP3.LUT P0, RZ, R13, 0x7fffffff, RZ, 0xc0, !PT ;  /* 0x7fffffff0dff7812 */ /* 0x000fe2000780c0ff */
[----:B------:R-:W-:Y:S01]  /*0500*/  IMAD.MOV.U32 R5, RZ, RZ, RZ ;  /* 0x000000ffff057224 */ /* 0x000fe200078e00ff */
[----:B------:R-:W-:Y:S01]  /*0510*/  CS2R R12, SRZ ;  /* 0x00000000000c7805 */ /* 0x000fe2000001ff00 */
[----:B------:R-:W-:Y:S01]  /*0520*/  ULEA.HI UR6, UR6, 0xfffffbcb, URZ, 0xc ;  /* 0xfffffbcb06067891 */ /* 0x000fe2000f8f60ff */
[----:B------:R-:W-:Y:S01]  /*0530*/  FSEL R6, R6, RZ, P0 ;  /* 0x000000ff06067208 */ /* 0x000fe20000000000 */
[----:B------:R-:W-:Y:S01]  /*0540*/  @UP0 UIADD3 UR6, UPT, UPT, UR4, -0x3ff, URZ ;  /* 0xfffffc0104060890 */ /* 0x000fe2000fffe0ff */
[----:B------:R-:W-:Y:S01]  /*0550*/  FSEL R7, R7, -QNAN , P0 ;  /* 0xfff0000007077808 */ /* 0x000fe20000000000 */
[----:B------:R-:W-:-:S12]  /*0560*/  UIADD3 UR15, UPT, UPT, UR8, -0x100000, URZ ;  /* 0xfff00000080f7890 */ /* 0x000fd8000fffe0ff */
.L_x_59:
[----:B0-----:R-:W0:Y:S02]  /*0570*/  LDCU.64 UR10, c[0x0][0x3b0] ;  /* 0x00007600ff0a77ac */ /* 0x001e240008000a00 */
[----:B0-----:R-:W-:-:S06]  /*0580*/  UIMAD.WIDE.U32 UR10, UR7, 0x4, UR10 ;  /* 0x00000004070a78a5 */ /* 0x001fcc000f8e000a */
[----:B------:R-:W-:Y:S02]  /*0590*/  IMAD.U32 R20, RZ, RZ, UR10 ;  /* 0x0000000aff147e24 */ /* 0x000fe4000f8e00ff */
[----:B------:R-:W-:Y:S02]  /*05a0*/  IMAD.U32 R21, RZ, RZ, UR11 ;  /* 0x0000000bff157e24 */ /* 0x000fe4000f8e00ff */
[----:B------:R-:W-:-:S03]  /*05b0*/  IMAD.U32 R17, RZ, RZ, UR11 ;  /* 0x0000000bff117e24 */ /* 0x000fc6000f8e00ff */
[----:B------:R-:W2:Y:S01]  /*05c0*/  LDG.E R20, desc[UR12][R20.64+0x4] ;  /* 0x0000040c14147981 */ /* 0x000ea2000c1e1900 */
[----:B------:R-:W-:-:S05]  /*05d0*/  IMAD.U32 R16, RZ, RZ, UR10 ;  /* 0x0000000aff107e24 */ /* 0x000fca000f8e00ff */
[----:B-----5:R0:W5:Y:S01]  /*05e0*/  LDG.E R17, desc[UR12][R16.64] ;  /* 0x0000000c10117981 */ /* 0x020162000c1e1900 */
[----:B------:R-:W-:Y:S01]  /*05f0*/  ISETP.NE.AND P0, PT, R5, RZ, PT ;  /* 0x000000ff0500720c */ /* 0x000fe20003f05270 */
[----:B------:R-:W-:Y:S01]  /*0600*/  BSSY.RECONVERGENT B0, `(.L_x_9) ;  /* 0x00001b2000007945 */ /* 0x000fe20003800200 */
[----:B------:R-:W-:Y:S02]  /*0610*/  CS2R R18, SRZ ;  /* 0x0000000000127805 */ /* 0x000fe4000001ff00 */
[----:B--2---:R-:W-:-:S09]  /*0620*/  R2UR UR17, R20 ;  /* 0x00000000141172ca */ /* 0x004fd200000e0000 */
[----:B0-----:R-:W-:Y:S06]  /*0630*/  @!P0 BRA `(.L_x_10) ;  /* 0x0000000400e08947 */ /* 0x001fec0003800000 */
[----:B-----5:R-:W-:Y:S01]  /*0640*/  ISETP.GE.AND P0, PT, R17, UR17, PT ;  /* 0x0000001111007c0c */ /* 0x020fe2000bf06270 */
[----:B------:R-:W-:Y:S01]  /*0650*/  IMAD.MOV.U32 R16, RZ, RZ, RZ ;  /* 0x000000ffff107224 */ /* 0x000fe200078e00ff */
[----:B------:R-:W-:-:S11]  /*0660*/  PRMT R0, RZ, 0x7610, R0 ;  /* 0x00007610ff007816 */ /* 0x000fd60000000000 */
[----:B------:R-:W-:Y:S05]  /*0670*/  @P0 BRA `(.L_x_11) ;  /* 0x0000001800a80947 */ /* 0x000fea0003800000 */
[C---:B------:R-:W-:Y:S01]  /*0680*/  VIADD R0, R17.reuse, -UR17 ;  /* 0x8000001111007c36 */ /* 0x040fe20008000000 */
[----:B------:R-:W-:Y:S01]  /*0690*/  IADD3 R35, PT, PT, -R17, UR17, RZ ;  /* 0x0000001111237c10 */ /* 0x000fe2000fffe1ff */
[----:B------:R-:W-:Y:S01]  /*06a0*/  IMAD.MOV.U32 R16, RZ, RZ, RZ ;  /* 0x000000ffff107224 */ /* 0x000fe200078e00ff */
[----:B------:R-:W-:Y:S02]  /*06b0*/  CS2R R18, SRZ ;  /* 0x0000000000127805 */ /* 0x000fe4000001ff00 */
[----:B------:R-:W-:Y:S02]  /*06c0*/  ISETP.GT.U32.AND P0, PT, R0, -0x4, PT ;  /* 0xfffffffc0000780c */ /* 0x000fe40003f04070 */
[----:B------:R-:W-:Y:S02]  /*06d0*/  PRMT R0, RZ, 0x7610, R0 ;  /* 0x00007610ff007816 */ /* 0x000fe40000000000 */
[----:B------:R-:W-:-:S09]  /*06e0*/  LOP3.LUT R34, R35, 0x3, RZ, 0xc0, !PT ;  /* 0x0000000323227812 */ /* 0x000fd200078ec0ff */
[----:B------:R-:W-:Y:S05]  /*06f0*/  @P0 BRA `(.L_x_12) ;  /* 0x0000000000f80947 */ /* 0x000fea0003800000 */
[----:B------:R-:W-:Y:S01]  /*0700*/  LOP3.LUT R35, R35, 0xfffffffc, RZ, 0xc0, !PT ;  /* 0xfffffffc23237812 */ /* 0x000fe200078ec0ff */
[----:B------:R-:W-:Y:S01]  /*0710*/  IMAD.MOV.U32 R16, RZ, RZ, RZ ;  /* 0x000000ffff107224 */ /* 0x000fe200078e00ff */
[----:B------:R-:W-:Y:S02]  /*0720*/  PRMT R0, RZ, 0x7610, R0 ;  /* 0x00007610ff007816 */ /* 0x000fe40000000000 */
[----:B------:R-:W-:Y:S01]  /*0730*/  CS2R R18, SRZ ;  /* 0x0000000000127805 */ /* 0x000fe2000001ff00 */
[----:B------:R-:W-:-:S07]  /*0740*/  IMAD.MOV R35, RZ, RZ, -R35 ;  /* 0x000000ffff237224 */ /* 0x000fce00078e0a23 */
.L_x_21:
[----:B------:R-:W-:Y:S01]  /*0750*/  IMAD.WIDE R32, R17, 0x8, R10 ;  /* 0x0000000811207825 */ /* 0x000fe200078e020a */
[----:B------:R-:W0:Y:S04]  /*0760*/  LDC.64 R24, c[0x0][0x3c8] ;  /* 0x0000f200ff187b82 */ /* 0x000e280000000a00 */
[----:B------:R-:W2:Y:S04]  /*0770*/  LDG.E.64 R30, desc[UR12][R32.64] ;  /* 0x0000000c201e7981 */ /* 0x000ea8000c1e1b00 */
[----:B------:R-:W3:Y:S01]  /*0780*/  LDG.E.64 R28, desc[UR12][R32.64+0x8] ;  /* 0x0000080c201c7981 */ /* 0x000ee2000c1e1b00 */
[----:B------:R-:W1:Y:S03]  /*0790*/  LDC.64 R26, c[0x0][0x3b8] ;  /* 0x0000ee00ff1a7b82 */ /* 0x000e660000000a00 */
[----:B------:R-:W4:Y:S04]  /*07a0*/  LDG.E.64 R20, desc[UR12][R32.64+0x10] ;  /* 0x0000100c20147981 */ /* 0x000f28000c1e1b00 */
[----:B------:R-:W5:Y:S01]  /*07b0*/  LDG.E.64 R22, desc[UR12][R32.64+0x18] ;  /* 0x0000180c20167981 */ /* 0x000f62000c1e1b00 */
[----:B------:R-:W-:Y:S01]  /*07c0*/  VIADD R35, R35, 0x4 ;  /* 0x0000000423237836 */ /* 0x000fe20000000000 */
[----:B------:R-:W-:Y:S04]  /*07d0*/  BSSY.RECONVERGENT B1, `(.L_x_13) ;  /* 0x0000010000017945 */ /* 0x000fe80003800200 */
[----:B------:R-:W-:Y:S01]  /*07e0*/  ISETP.NE.AND P1, PT, R35, RZ, PT ;  /* 0x000000ff2300720c */ /* 0x000fe20003f25270 */
[----:B0-----:R-:W-:-:S04]  /*07f0*/  IMAD.WIDE R24, R17, 0x4, R24 ;  /* 0x0000000411187825 */ /* 0x001fc800078e0218 */
[----:B-1----:R-:W-:Y:S01]  /*0800*/  IMAD.WIDE R26, R17, 0x8, R26 ;  /* 0x00000008111a7825 */ /* 0x002fe200078e021a */
[--C-:B--2---:R-:W-:Y:S02]  /*0810*/  DSETP.GT.AND P2, PT, R30, R8.reuse, PT ;  /* 0x000000081e00722a */ /* 0x104fe40003f44000 */
[--C-:B---3--:R-:W-:Y:S02]  /*0820*/  DSETP.GT.AND P3, PT, R28, R8.reuse, PT ;  /* 0x000000081c00722a */ /* 0x108fe40003f64000 */
[--C-:B----4-:R-:W-:Y:S02]  /*0830*/  DSETP.GT.AND P4, PT, R20, R8.reuse, PT ;  /* 0x000000081400722a */ /* 0x110fe40003f84000 */
[----:B-----5:R-:W-:-:S08]  /*0840*/  DSETP.GT.AND P0, PT, R22, R8, PT ;  /* 0x000000081600722a */ /* 0x020fd00003f04000 */
[----:B------:R-:W-:Y:S06]  /*0850*/  @!P2 BRA `(.L_x_14) ;  /* 0x00000000001ca947 */ /* 0x000fec0003800000 */
[----:B------:R-:W2:Y:S02]  /*0860*/  LDG.E R20, desc[UR12][R24.64] ;  /* 0x0000000c18147981 */ /* 0x000ea4000c1e1900 */
[----:B--2---:R-:W-:-:S13]  /*0870*/  ISETP.NE.AND P2, PT, R20, RZ, PT ;  /* 0x000000ff1400720c */ /* 0x004fda0003f45270 */
[----:B------:R-:W2:Y:S01]  /*0880*/  @P2 LDG.E.64 R20, desc[UR12][R26.64] ;  /* 0x0000000c1a142981 */ /* 0x000ea2000c1e1b00 */
[----:B------:R-:W-:Y:S02]  /*0890*/  IMAD.MOV.U32 R22, RZ, RZ, 0x1 ;  /* 0x00000001ff167424 */ /* 0x000fe400078e00ff */
[----:B------:R-:W-:-:S03]  /*08a0*/  @P2 VIADD R16, R16, 0x1 ;  /* 0x0000000110102836 */ /* 0x000fc60000000000 */
[----:B------:R-:W-:Y:S01]  /*08b0*/  @P2 PRMT R0, R22, 0x7610, R0 ;  /* 0x0000761016002816 */ /* 0x000fe20000000000 */
[----:B--2---:R-:W-:-:S11]  /*08c0*/  @P2 DADD R18, R18, R20 ;  /* 0x0000000012122229 */ /* 0x004fd60000000014 */
.L_x_14:
[----:B------:R-:W-:Y:S05]  /*08d0*/  BSYNC.RECONVERGENT B1 ;  /* 0x0000000000017941 */ /* 0x000fea0003800200 */
.L_x_13:
[----:B------:R-:W-:Y:S04]  /*08e0*/  BSSY.RECONVERGENT B1, `(.L_x_15) ;  /* 0x0000009000017945 */ /* 0x000fe80003800200 */
[----:B------:R-:W-:Y:S05]  /*08f0*/  @!P3 BRA `(.L_x_16) ;  /* 0x00000000001cb947 */ /* 0x000fea0003800000 */
[----:B------:R-:W2:Y:S02]  /*0900*/  LDG.E R20, desc[UR12][R24.64+0x4] ;  /* 0x0000040c18147981 */ /* 0x000ea4000c1e1900 */
[----:B--2---:R-:W-:-:S13]  /*0910*/  ISETP.NE.AND P2, PT, R20, RZ, PT ;  /* 0x000000ff1400720c */ /* 0x004fda0003f45270 */
[----:B------:R-:W2:Y:S01]  /*0920*/  @P2 LDG.E.64 R20, desc[UR12][R26.64+0x8] ;  /* 0x0000080c1a142981 */ /* 0x000ea2000c1e1b00 */
[----:B------:R-:W-:Y:S02]  /*0930*/  IMAD.MOV.U32 R22, RZ, RZ, 0x1 ;  /* 0x00000001ff167424 */ /* 0x000fe400078e00ff */
[----:B------:R-:W-:-:S03]  /*0940*/  @P2 VIADD R16, R16, 0x1 ;  /* 0x0000000110102836 */ /* 0x000fc60000000000 */
[----:B------:R-:W-:Y:S01]  /*0950*/  @P2 PRMT R0, R22, 0x7610, R0 ;  /* 0x0000761016002816 */ /* 0x000fe20000000000 */
[----:B--2---:R-:W-:-:S11]  /*0960*/  @P2 DADD R18, R18, R20 ;  /* 0x0000000012122229 */ /* 0x004fd60000000014 */
.L_x_16:
[----:B------:R-:W-:Y:S05]  /*0970*/  BSYNC.RECONVERGENT B1 ;  /* 0x0000000000017941 */ /* 0x000fea0003800200 */
.L_x_15:
        /* <DEDUP_REMOVED lines=9> */
.L_x_18:
[----:B------:R-:W-:Y:S05]  /*0a10*/  BSYNC.RECONVERGENT B1 ;  /* 0x0000000000017941 */ /* 0x000fea0003800200 */
.L_x_17:
[----:B------:R-:W-:Y:S04]  /*0a20*/  BSSY.RECONVERGENT B1, `(.L_x_19) ;  /* 0x0000009000017945 */ /* 0x000fe80003800200 */
[----:B------:R-:W-:Y:S05]  /*0a30*/  @!P0 BRA `(.L_x_20) ;  /* 0x00000000001c8947 */ /* 0x000fea0003800000 */
[----:B------:R-:W2:Y:S02]  /*0a40*/  LDG.E R24, desc[UR12][R24.64+0xc] ;  /* 0x00000c0c18187981 */ /* 0x000ea4000c1e1900 */
[----:B--2---:R-:W-:-:S13]  /*0a50*/  ISETP.NE.AND P0, PT, R24, RZ, PT ;  /* 0x000000ff1800720c */ /* 0x004fda0003f05270 */
[----:B------:R-:W-:Y:S05]  /*0a60*/  @!P0 BRA `(.L_x_20) ;  /* 0x0000000000108947 */ /* 0x000fea0003800000 */
[----:B------:R-:W2:Y:S01]  /*0a70*/  LDG.E.64 R26, desc[UR12][R26.64+0x18] ;  /* 0x0000180c1a1a7981 */ /* 0x000ea2000c1e1b00 */
[----:B------:R-:W-:Y:S02]  /*0a80*/  IMAD.MOV.U32 R0, RZ, RZ, 0x1 ;  /* 0x00000001ff007424 */ /* 0x000fe400078e00ff */
[----:B------:R-:W-:Y:S01]  /*0a90*/  VIADD R16, R16, 0x1 ;  /* 0x0000000110107836 */ /* 0x000fe20000000000 */
[----:B--2---:R-:W-:-:S11]  /*0aa0*/  DADD R18, R18, R26 ;  /* 0x0000000012127229 */ /* 0x004fd6000000001a */
.L_x_20:
[----:B------:R-:W-:Y:S05]  /*0ab0*/  BSYNC.RECONVERGENT B1 ;  /* 0x0000000000017941 */ /* 0x000fea0003800200 */
.L_x_19:
[----:B------:R-:W-:Y:S01]  /*0ac0*/  VIADD R17, R17, 0x4 ;  /* 0x0000000411117836 */ /* 0x000fe20000000000 */
[----:B------:R-:W-:Y:S06]  /*0ad0*/  @P1 BRA `(.L_x_21) ;  /* 0xfffffffc001c1947 */ /* 0x000fec000383ffff */
.L_x_12:
[----:B------:R-:W-:-:S13]  /*0ae0*/  ISETP.NE.AND P0, PT, R34, RZ, PT ;  /* 0x000000ff2200720c */ /* 0x000fda0003f05270 */
[----:B------:R-:W-:Y:S05]  /*0af0*/  @!P0 BRA `(.L_x_11) ;  /* 0x0000001400888947 */ /* 0x000fea0003800000 */
[C---:B------:R-:W-:Y:S01]  /*0b00*/  IMAD.WIDE R20, R17.reuse, 0x8, R10 ;  /* 0x0000000811147825 */ /* 0x040fe200078e020a */
[----:B------:R-:W0:Y:S04]  /*0b10*/  LDC.64 R22, c[0x0][0x3c8] ;  /* 0x0000f200ff167b82 */ /* 0x000e280000000a00 */
[----:B------:R-:W2:Y:S01]  /*0b20*/  LDG.E.64 R26, desc[UR12][R20.64] ;  /* 0x0000000c141a7981 */ /* 0x000ea2000c1e1b00 */
[----:B------:R-:W-:Y:S01]  /*0b30*/  BSSY.RECONVERGENT B1, `(.L_x_22) ;  /* 0x000000e000017945 */ /* 0x000fe20003800200 */
[----:B------:R-:W-:Y:S02]  /*0b40*/  ISETP.NE.AND P1, PT, R34, 0x1, PT ;  /* 0x000000012200780c */ /* 0x000fe40003f25270 */
[----:B------:R-:W1:Y:S01]  /*0b50*/  LDC.64 R24, c[0x0][0x3b8] ;  /* 0x0000ee00ff187b82 */ /* 0x000e620000000a00 */
[----:B0-----:R-:W-:-:S04]  /*0b60*/  IMAD.WIDE R22, R17, 0x4, R22 ;  /* 0x0000000411167825 */ /* 0x001fc800078e0216 */
[----:B-1----:R-:W-:Y:S01]  /*0b70*/  IMAD.WIDE R24, R17, 0x8, R24 ;  /* 0x0000000811187825 */ /* 0x002fe200078e0218 */
[----:B--2---:R-:W-:-:S14]  /*0b80*/  DSETP.GT.AND P0, PT, R26, R8, PT ;  /* 0x000000081a00722a */ /* 0x004fdc0003f04000 */
        /* <DEDUP_REMOVED lines=8> */
.L_x_23:
[----:B------:R-:W-:Y:S05]  /*0c10*/  BSYNC.RECONVERGENT B1 ;  /* 0x0000000000017941 */ /* 0x000fea0003800200 */
.L_x_22:
[----:B------:R-:W-:Y:S05]  /*0c20*/  @!P1 BRA `(.L_x_11) ;  /* 0x00000014003c9947 */ /* 0x000fea0003800000 */
[----:B------:R-:W2:Y:S01]  /*0c30*/  LDG.E.64 R26, desc[UR12][R20.64+0x8] ;  /* 0x0000080c141a7981 */ /* 0x000ea2000c1e1b00 */
[----:B------:R-:W-:Y:S01]  /*0c40*/  BSSY.RECONVERGENT B1, `(.L_x_24) ;  /* 0x000000b000017945 */ /* 0x000fe20003800200 */
[----:B------:R-:W-:Y:S01]  /*0c50*/  ISETP.NE.AND P1, PT, R34, 0x2, PT ;  /* 0x000000022200780c */ /* 0x000fe20003f25270 */
        /* <DEDUP_REMOVED lines=9> */
.L_x_25:
[----:B------:R-:W-:Y:S05]  /*0cf0*/  BSYNC.RECONVERGENT B1 ;  /* 0x0000000000017941 */ /* 0x000fea0003800200 */
.L_x_24:
[----:B------:R-:W-:Y:S05]  /*0d00*/  @!P1 BRA `(.L_x_11) ;  /* 0x0000001400049947 */ /* 0x000fea0003800000 */
[----:B------:R-:W2:Y:S02]  /*0d10*/  LDG.E.64 R20, desc[UR12][R20.64+0x10] ;  /* 0x0000100c14147981 */ /* 0x000ea4000c1e1b00 */
        /* <DEDUP_REMOVED lines=8> */
[----:B--2---:R-:W-:Y:S01]  /*0da0*/  DADD R18, R18, R24 ;  /* 0x0000000012127229 */ /* 0x004fe20000000018 */
[----:B------:R-:W-:Y:S10]  /*0db0*/  BRA `(.L_x_11) ;  /* 0x0000001000d87947 */ /* 0x000ff40003800000 */
.L_x_10:
[----:B-----5:R-:W-:Y:S01]  /*0dc0*/  ISETP.GE.AND P0, PT, R17, UR17, PT ;  /* 0x0000001111007c0c */ /* 0x020fe2000bf06270 */
[----:B------:R-:W-:Y:S01]  /*0dd0*/  IMAD.MOV.U32 R16, RZ, RZ, RZ ;  /* 0x000000ffff107224 */ /* 0x000fe200078e00ff */
[----:B------:R-:W-:-:S11]  /*0de0*/  PRMT R0, RZ, 0x7610, R0 ;  /* 0x00007610ff007816 */ /* 0x000fd60000000000 */
[----:B------:R-:W-:Y:S05]  /*0df0*/  @P0 BRA `(.L_x_11) ;  /* 0x0000001000c80947 */ /* 0x000fea0003800000 */
[----:B------:R-:W-:Y:S02]  /*0e00*/  IMAD.U32 R20, RZ, RZ, UR10 ;  /* 0x0000000aff147e24 */ /* 0x000fe4000f8e00ff */
[----:B------:R-:W-:-:S05]  /*0e10*/  IMAD.U32 R21, RZ, RZ, UR11 ;  /* 0x0000000bff157e24 */ /* 0x000fca000f8e00ff */
[----:B------:R-:W2:Y:S02]  /*0e20*/  LDG.E R20, desc[UR12][R20.64+0x8] ;  /* 0x0000080c14147981 */ /* 0x000ea4000c1e1900 */
[----:B--2---:R-:W-:-:S13]  /*0e30*/  ISETP.LE.AND P0, PT, R20, UR17, PT ;  /* 0x0000001114007c0c */ /* 0x004fda000bf03270 */
[----:B------:R-:W-:Y:S05]  /*0e40*/  @P0 BRA `(.L_x_26) ;  /* 0x0000000000b00947 */ /* 0x000fea0003800000 */
[----:B------:R-:W-:Y:S01]  /*0e50*/  BSSY.RECONVERGENT B1, `(.L_x_27) ;  /* 0x000002a000017945 */ /* 0x000fe20003800200 */
[----:B------:R-:W-:Y:S01]  /*0e60*/  IMAD.MOV.U32 R16, RZ, RZ, RZ ;  /* 0x000000ffff107224 */ /* 0x000fe200078e00ff */
[----:B------:R-:W-:Y:S02]  /*0e70*/  PRMT R0, RZ, 0x7610, R0 ;  /* 0x00007610ff007816 */ /* 0x000fe40000000000 */
[----:B------:R-:W-:-:S07]  /*0e80*/  CS2R R18, SRZ ;  /* 0x0000000000127805 */ /* 0x000fce000001ff00 */
.L_x_32:
[----:B------:R-:W-:-:S06]  /*0e90*/  IMAD.WIDE R22, R17, 0x8, R10 ;  /* 0x0000000811167825 */ /* 0x000fcc00078e020a */
[----:B------:R-:W2:Y:S01]  /*0ea0*/  LDG.E.64 R22, desc[UR12][R22.64] ;  /* 0x0000000c16167981 */ /* 0x000ea2000c1e1b00 */
[----:B------:R-:W-:Y:S01]  /*0eb0*/  BSSY.RECONVERGENT B2, `(.L_x_28) ;  /* 0x0000020000027945 */ /* 0x000fe20003800200 */
[----:B--2---:R-:W-:-:S14]  /*0ec0*/  DSETP.GT.AND P0, PT, R22, R8, PT ;  /* 0x000000081600722a */ /* 0x004fdc0003f04000 */
[----:B------:R-:W-:Y:S05]  /*0ed0*/  @!P0 BRA `(.L_x_29) ;  /* 0x0000000000748947 */ /* 0x000fea0003800000 */
[----:B------:R-:W0:Y:S02]  /*0ee0*/  LDC.64 R22, c[0x0][0x3c8] ;  /* 0x0000f200ff167b82 */ /* 0x000e240000000a00 */
[----:B0-----:R-:W-:-:S06]  /*0ef0*/  IMAD.WIDE R22, R17, 0x4, R22 ;  /* 0x0000000411167825 */ /* 0x001fcc00078e0216 */
[----:B------:R-:W2:Y:S02]  /*0f00*/  LDG.E R22, desc[UR12][R22.64] ;  /* 0x0000000c16167981 */ /* 0x000ea4000c1e1900 */
[----:B--2---:R-:W-:-:S13]  /*0f10*/  ISETP.NE.AND P0, PT, R22, RZ, PT ;  /* 0x000000ff1600720c */ /* 0x004fda0003f05270 */
[----:B------:R-:W-:Y:S05]  /*0f20*/  @!P0 BRA `(.L_x_29) ;  /* 0x0000000000608947 */ /* 0x000fea0003800000 */
[----:B------:R-:W0:Y:S02]  /*0f30*/  LDC.64 R22, c[0x0][0x3c0] ;  /* 0x0000f000ff167b82 */ /* 0x000e240000000a00 */
[----:B0-----:R-:W-:-:S05]  /*0f40*/  IMAD.WIDE R22, R17, 0x4, R22 ;  /* 0x0000000411167825 */ /* 0x001fca00078e0216 */
[----:B------:R0:W5:Y:S01]  /*0f50*/  LDG.E R25, desc[UR12][R22.64] ;  /* 0x0000000c16197981 */ /* 0x000162000c1e1900 */
[----:B------:R-:W-:-:S07]  /*0f60*/  IMAD.U32 R21, RZ, RZ, UR17 ;  /* 0x00000011ff157e24 */ /* 0x000fce000f8e00ff */
.L_x_31:
[----:B0-----:R-:W0:Y:S02]  /*0f70*/  LDC.64 R22, c[0x0][0x3c0] ;  /* 0x0000f000ff167b82 */ /* 0x001e240000000a00 */
[----:B0-----:R-:W-:-:S06]  /*0f80*/  IMAD.WIDE R22, R21, 0x4, R22 ;  /* 0x0000000415167825 */ /* 0x001fcc00078e0216 */
[----:B------:R-:W2:Y:S02]  /*0f90*/  LDG.E R22, desc[UR12][R22.64] ;  /* 0x0000000c16167981 */ /* 0x000ea4000c1e1900 */
[----:B--2--5:R-:W-:-:S13]  /*0fa0*/  ISETP.NE.AND P0, PT, R22, R25, PT ;  /* 0x000000191600720c */ /* 0x024fda0003f05270 */
[----:B------:R-:W-:Y:S05]  /*0fb0*/  @!P0 BRA `(.L_x_30) ;  /* 0x0000000000148947 */ /* 0x000fea0003800000 */
[----:B------:R-:W-:-:S05]  /*0fc0*/  VIADD R21, R21, 0x1 ;  /* 0x0000000115157836 */ /* 0x000fca0000000000 */
[----:B------:R-:W-:-:S13]  /*0fd0*/  ISETP.GE.AND P0, PT, R21, R20, PT ;  /* 0x000000141500720c */ /* 0x000fda0003f06270 */
[----:B------:R-:W-:Y:S05]  /*0fe0*/  @!P0 BRA `(.L_x_31) ;  /* 0xfffffffc00e08947 */ /* 0x000fea000383ffff */
[----:B------:R-:W-:Y:S01]  /*0ff0*/  IMAD.MOV.U32 R0, RZ, RZ, 0x1 ;  /* 0x00000001ff007424 */ /* 0x000fe200078e00ff */
[----:B------:R-:W-:Y:S06]  /*1000*/  BRA `(.L_x_29) ;  /* 0x0000000000287947 */ /* 0x000fec0003800000 */
.L_x_30:
[----:B------:R-:W-:-:S06]  /*1010*/  IMAD.WIDE R22, R21, 0x8, R10 ;  /* 0x0000000815167825 */ /* 0x000fcc00078e020a */
[----:B------:R-:W2:Y:S01]  /*1020*/  LDG.E.64 R22, desc[UR12][R22.64] ;  /* 0x0000000c16167981 */ /* 0x000ea2000c1e1b00 */
[----:B------:R-:W-:Y:S01]  /*1030*/  IMAD.MOV.U32 R0, RZ, RZ, 0x1 ;  /* 0x00000001ff007424 */ /* 0x000fe200078e00ff */
[----:B--2---:R-:W-:-:S14]  /*1040*/  DSETP.GT.AND P0, PT, R22, R8, PT ;  /* 0x000000081600722a */ /* 0x004fdc0003f04000 */
[----:B------:R-:W-:Y:S05]  /*1050*/  @!P0 BRA `(.L_x_29) ;  /* 0x0000000000148947 */ /* 0x000fea0003800000 */
[----:B------:R-:W0:Y:S02]  /*1060*/  LDC.64 R22, c[0x0][0x3b8] ;  /* 0x0000ee00ff167b82 */ /* 0x000e240000000a00 */
[----:B0-----:R-:W-:-:S06]  /*1070*/  IMAD.WIDE R22, R17, 0x8, R22 ;  /* 0x0000000811167825 */ /* 0x001fcc00078e0216 */
[----:B------:R-:W2:Y:S01]  /*1080*/  LDG.E.64 R22, desc[UR12][R22.64] ;  /* 0x0000000c16167981 */ /* 0x000ea2000c1e1b00 */
[----:B------:R-:W-:Y:S01]  /*1090*/  VIADD R16, R16, 0x1 ;  /* 0x0000000110107836 */ /* 0x000fe20000000000 */
[----:B--2---:R-:W-:-:S11]  /*10a0*/  DADD R18, R18, R22 ;  /* 0x0000000012127229 */ /* 0x004fd60000000016 */
.L_x_29:
[----:B------:R-:W-:Y:S05]  /*10b0*/  BSYNC.RECONVERGENT B2 ;  /* 0x0000000000027941 */ /* 0x000fea0003800200 */
.L_x_28:
[----:B------:R-:W-:-:S05]  /*10c0*/  VIADD R17, R17, 0x1 ;  /* 0x0000000111117836 */ /* 0x000fca0000000000 */
[----:B------:R-:W-:-:S13]  /*10d0*/  ISETP.NE.AND P0, PT, R17, UR17, PT ;  /* 0x0000001111007c0c */ /* 0x000fda000bf05270 */
[----:B------:R-:W-:Y:S05]  /*10e0*/  @P0 BRA `(.L_x_32) ;  /* 0xfffffffc00680947 */ /* 0x000fea000383ffff */
[----:B------:R-:W-:Y:S05]  /*10f0*/  BSYNC.RECONVERGENT B1 ;  /* 0x0000000000017941 */ /* 0x000fea0003800200 */
.L_x_27:
[----:B------:R-:W-:Y:S05]  /*1100*/  BRA `(.L_x_11) ;  /* 0x0000001000047947 */ /* 0x000fea0003800000 */
.L_x_26:
[C---:B------:R-:W-:Y:S01]  /*1110*/  R2UR UR9, R17.reuse ;  /* 0x00000000110972ca */ /* 0x040fe200000e0000 */
[----:B------:R-:W-:-:S05]  /*1120*/  VIADD R0, R17, -UR17 ;  /* 0x8000001111007c36 */ /* 0x000fca0008000000 */
[----:B------:R-:W-:Y:S02]  /*1130*/  ISETP.GT.U32.AND P0, PT, R0, -0x4, PT ;  /* 0xfffffffc0000780c */ /* 0x000fe40003f04070 */
[----:B------:R-:W-:-:S05]  /*1140*/  PRMT R0, RZ, 0x7610, R0 ;  /* 0x00007610ff007816 */ /* 0x000fca0000000000 */
[----:B------:R-:W-:-:S06]  /*1150*/  UIADD3 UR9, UPT, UPT, UR17, -UR9, URZ ;  /* 0x8000000911097290 */ /* 0x000fcc000fffe0ff */
[----:B------:R-:W-:-:S05]  /*1160*/  IMAD.U32 R34, RZ, RZ, UR9 ;  /* 0x00000009ff227e24 */ /* 0x000fca000f8e00ff */
[----:B------:R-:W-:Y:S01]  /*1170*/  LOP3.LUT R34, R34, 0x3, RZ, 0xc0, !PT ;  /* 0x0000000322227812 */ /* 0x000fe200078ec0ff */
[----:B------:R-:W-:Y:S06]  /*1180*/  @P0 BRA `(.L_x_33) ;  /* 0x0000000c00680947 */ /* 0x000fec0003800000 */
[----:B------:R-:W-:Y:S01]  /*1190*/  ULOP3.LUT UR9, UR9, 0xfffffffc, URZ, 0xc0, !UPT ;  /* 0xfffffffc09097892 */ /* 0x000fe2000f8ec0ff */
[----:B------:R-:W-:Y:S01]  /*11a0*/  PRMT R0, RZ, 0x7610, R0 ;  /* 0x00007610ff007816 */ /* 0x000fe20000000000 */
[----:B------:R-:W-:Y:S02]  /*11b0*/  UMOV UR4, URZ ;  /* 0x000000ff00047c82 */ /* 0x000fe40008000000 */
[----:B------:R-:W-:-:S09]  /*11c0*/  UISETP.GT.AND UP0, UPT, UR9, URZ, UPT ;  /* 0x000000ff0900728c */ /* 0x000fd2000bf04270 */
[----:B------:R-:W-:Y:S05]  /*11d0*/  BRA.U !UP0, `(.L_x_34) ;  /* 0x0000000908d87547 */ /* 0x000fea000b800000 */
[----:B------:R-:W-:Y:S01]  /*11e0*/  UIADD3 UR16, UPT, UPT, UR9, -UR4, URZ ;  /* 0x8000000409107290 */ /* 0x000fe2000fffe0ff */
[----:B------:R-:W-:-:S03]  /*11f0*/  PLOP3.LUT P0, PT, PT, PT, PT, 0x80, 0x8 ;  /* 0x000000000008781c */ /* 0x000fc60003f0f070 */
[----:B------:R-:W-:-:S09]  /*1200*/  UISETP.GT.AND UP0, UPT, UR16, 0xc, UPT ;  /* 0x0000000c1000788c */ /* 0x000fd2000bf04270 */
[----:B------:R-:W-:Y:S05]  /*1210*/  BRA.U !UP0, `(.L_x_35) ;  /* 0x0000000508c87547 */ /* 0x000fea000b800000 */
[----:B------:R-:W-:Y:S01]  /*1220*/  PLOP3.LUT P0, PT, PT, PT, PT, 0x8, 0x80 ;  /* 0x000000000080781c */ /* 0x000fe20003f0e170 */
[----:B------:R-:W-:-:S12]  /*1230*/  UIADD3 UR16, UPT, UPT, UR9, -0xc, URZ ;  /* 0xfffffff409107890 */ /* 0x000fd8000fffe0ff */
.L_x_36:
[C---:B------:R-:W-:Y:S01]  /*1240*/  IMAD.WIDE R28, R17.reuse, 0x8, R10 ;  /* 0x00000008111c7825 */ /* 0x040fe200078e020a */
[----:B------:R-:W0:Y:S04]  /*1250*/  LDC.64 R20, c[0x0][0x3c8] ;  /* 0x0000f200ff147b82 */ /* 0x000e280000000a00 */
[----:B------:R-:W2:Y:S04]  /*1260*/  LDG.E.64 R22, desc[UR12][R28.64] ;  /* 0x0000000c1c167981 */ /* 0x000ea8000c1e1b00 */
[----:B------:R-:W3:Y:S04]  /*1270*/  LDG.E.64 R26, desc[UR12][R28.64+0x8] ;  /* 0x0000080c1c1a7981 */ /* 0x000ee8000c1e1b00 */
[----:B------:R-:W4:Y:S01]  /*1280*/  LDG.E.64 R24, desc[UR12][R28.64+0x18] ;  /* 0x0000180c1c187981 */ /* 0x000f22000c1e1b00 */
[----:B0-----:R-:W-:Y:S01]  /*1290*/  IMAD.WIDE R30, R17, 0x4, R20 ;  /* 0x00000004111e7825 */ /* 0x001fe200078e0214 */
[----:B--2---:R-:W-:-:S02]  /*12a0*/  DSETP.GT.AND P2, PT, R22, R8, PT ;  /* 0x000000081600722a */ /* 0x004fc40003f44000 */
[----:B------:R-:W2:-:S12]  /*12b0*/  LDG.E.64 R22, desc[UR12][R28.64+0x10] ;  /* 0x0000100c1c167981 */ /* 0x000e98000c1e1b00 */
[----:B------:R-:W5:Y:S01]  /*12c0*/  @P2 LDG.E R32, desc[UR12][R30.64] ;  /* 0x0000000c1e202981 */ /* 0x000f62000c1e1900 */
[--C-:B---3--:R-:W-:Y:S01]  /*12d0*/  DSETP.GT.AND P1, PT, R26, R8.reuse, PT ;  /* 0x000000081a00722a */ /* 0x108fe20003f24000 */
[----:B------:R-:W-:Y:S01]  /*12e0*/  VIADD R37, R17, 0x4 ;  /* 0x0000000411257836 */ /* 0x000fe20000000000 */
[----:B----4-:R-:W-:-:S12]  /*12f0*/  DSETP.GT.AND P3, PT, R24, R8, PT ;  /* 0x000000081800722a */ /* 0x010fd80003f64000 */
[----:B------:R-:W3:Y:S01]  /*1300*/  @P1 LDG.E R35, desc[UR12][R30.64+0x4] ;  /* 0x0000040c1e231981 */ /* 0x000ee2000c1e1900 */
[----:B--2---:R-:W-:Y:S01]  /*1310*/  DSETP.GT.AND P4, PT, R22, R8, PT ;  /* 0x000000081600722a */ /* 0x004fe20003f84000 */
[----:B------:R-:W-:-:S05]  /*1320*/  IMAD.WIDE R22, R37, 0x8, R10 ;  /* 0x0000000825167825 */ /* 0x000fca00078e020a */
[----:B------:R-:W2:Y:S04]  /*1330*/  LDG.E.64 R24, desc[UR12][R22.64] ;  /* 0x0000000c16187981 */ /* 0x000ea8000c1e1b00 */
[----:B------:R-:W4:Y:S04]  /*1340*/  LDG.E.64 R26, desc[UR12][R22.64+0x8] ;  /* 0x0000080c161a7981 */ /* 0x000f28000c1e1b00 */
[----:B------:R-:W4:Y:S04]  /*1350*/  @P4 LDG.E R36, desc[UR12][R30.64+0x8] ;  /* 0x0000080c1e244981 */ /* 0x000f28000c1e1900 */
[----:B------:R-:W4:Y:S04]  /*1360*/  LDG.E.64 R28, desc[UR12][R22.64+0x10] ;  /* 0x0000100c161c7981 */ /* 0x000f28000c1e1b00 */
[----:B------:R0:W4:Y:S01]  /*1370*/  @P3 LDG.E R30, desc[UR12][R30.64+0xc] ;  /* 0x00000c0c1e1e3981 */ /* 0x000122000c1e1900 */
[----:B-----5:R-:W-:-:S03]  /*1380*/  @P2 ISETP.NE.AND P6, PT, R32, RZ, PT ;  /* 0x000000ff2000220c */ /* 0x020fc60003fc5270 */
[----:B------:R1:W5:Y:S01]  /*1390*/  LDG.E.64 R32, desc[UR12][R22.64+0x18] ;  /* 0x0000180c16207981 */ /* 0x000362000c1e1b00 */
[----:B---3--:R-:W-:Y:S02]  /*13a0*/  @P1 ISETP.NE.AND P5, PT, R35, RZ, PT ;  /* 0x000000ff2300120c */ /* 0x008fe40003fa5270 */
[----:B------:R-:W-:-:S04]  /*13b0*/  @P2 SEL R35, R0, 0x1, !P6 ;  /* 0x0000000100232807 */ /* 0x000fc80007000000 */
[----:B------:R-:W-:Y:S01]  /*13c0*/  @P2 PRMT R0, R35, 0x7610, R0 ;  /* 0x0000761023002816 */ /* 0x000fe20000000000 */
[----:B0-----:R-:W-:-:S04]  /*13d0*/  VIADD R31, R17, 0x8 ;  /* 0x00000008111f7836 */ /* 0x001fc80000000000 */
[----:B-1----:R-:W-:Y:S01]  /*13e0*/  IMAD.WIDE R22, R31, 0x8, R10 ;  /* 0x000000081f167825 */ /* 0x002fe200078e020a */
[----:B--2---:R-:W-:Y:S01]  /*13f0*/  DSETP.GT.AND P2, PT, R24, R8, PT ;  /* 0x000000081800722a */ /* 0x004fe20003f44000 */
[----:B------:R-:W-:-:S04]  /*1400*/  @P1 SEL R24, R0, 0x1, !P5 ;  /* 0x0000000100181807 */ /* 0x000fc80006800000 */
[----:B------:R-:W-:Y:S01]  /*1410*/  @P1 PRMT R0, R24, 0x7610, R0 ;  /* 0x0000761018001816 */ /* 0x000fe20000000000 */
[----:B----4-:R-:W-:Y:S01]  /*1420*/  DSETP.GT.AND P1, PT, R26, R8, PT ;  /* 0x000000081a00722a */ /* 0x010fe20003f24000 */
[----:B------:R-:W-:Y:S01]  /*1430*/  @P4 ISETP.NE.AND P5, PT, R36, RZ, PT ;  /* 0x000000ff2400420c */ /* 0x000fe20003fa5270 */
[----:B------:R-:W-:Y:S02]  /*1440*/  IMAD.WIDE R24, R37, 0x4, R20 ;  /* 0x0000000425187825 */ /* 0x000fe400078e0214 */
[----:B------:R-:W2:Y:S01]  /*1450*/  LDG.E.64 R36, desc[UR12][R22.64+0x18] ;  /* 0x0000180c16247981 */ /* 0x000ea2000c1e1b00 */
[----:B------:R-:W-:-:S03]  /*1460*/  @P4 SEL R26, R0, 0x1, !P5 ;  /* 0x00000001001a4807 */ /* 0x000fc60006800000 */
[----:B------:R-:W3:Y:S01]  /*1470*/  @P2 LDG.E R35, desc[UR12][R24.64] ;  /* 0x0000000c18232981 */ /* 0x000ee2000c1e1900 */
[----:B------:R-:W-:Y:S01]  /*1480*/  DSETP.GT.AND P5, PT, R28, R8, PT ;  /* 0x000000081c00722a */ /* 0x000fe20003fa4000 */
[----:B------:R-:W-:Y:S02]  /*1490*/  @P3 ISETP.NE.AND P6, PT, R30, RZ, PT ;  /* 0x000000ff1e00320c */ /* 0x000fe40003fc5270 */
[----:B------:R-:W4:Y:S04]  /*14a0*/  LDG.E.64 R28, desc[UR12][R22.64] ;  /* 0x0000000c161c7981 */ /* 0x000f28000c1e1b00 */
[----:B------:R-:W2:Y:S01]  /*14b0*/  @P1 LDG.E R30, desc[UR12][R24.64+0x4] ;  /* 0x0000040c181e1981 */ /* 0x000ea2000c1e1900 */
[----:B------:R-:W-:-:S04]  /*14c0*/  @P4 PRMT R0, R26, 0x7610, R0 ;  /* 0x000076101a004816 */ /* 0x000fc80000000000 */
[----:B------:R-:W-:-:S04]  /*14d0*/  @P3 SEL R26, R0, 0x1, !P6 ;  /* 0x00000001001a3807 */ /* 0x000fc80007000000 */
[----:B------:R-:W-:Y:S02]  /*14e0*/  @P3 PRMT R0, R26, 0x7610, R0 ;  /* 0x000076101a003816 */ /* 0x000fe40000000000 */
[----:B------:R-:W2:Y:S01]  /*14f0*/  LDG.E.64 R26, desc[UR12][R22.64+0x8] ;  /* 0x0000080c161a7981 */ /* 0x000ea2000c1e1b00 */
[----:B-----5:R-:W-:-:S03]  /*1500*/  DSETP.GT.AND P4, PT, R32, R8, PT ;  /* 0x000000082000722a */ /* 0x020fc60003f84000 */
[----:B------:R-:W5:Y:S01]  /*1510*/  @P5 LDG.E R32, desc[UR12][R24.64+0x8] ;  /* 0x0000080c18205981 */ /* 0x000f62000c1e1900 */
[----:B---3--:R-:W-:Y:S01]  /*1520*/  @P2 ISETP.NE.AND P6, PT, R35, RZ, PT ;  /* 0x000000ff2300220c */ /* 0x008fe20003fc5270 */
[----:B----4-:R-:W-:-:S03]  /*1530*/  DSETP.GT.AND P3, PT, R28, R8, PT ;  /* 0x000000081c00722a */ /* 0x010fc60003f64000 */
[----:B------:R-:W-:Y:S01]  /*1540*/  @P2 SEL R33, R0, 0x1, !P6 ;  /* 0x0000000100212807 */ /* 0x000fe20007000000 */
[----:B------:R-:W3:Y:S01]  /*1550*/  LDG.E.64 R28, desc[UR12][R22.64+0x10] ;  /* 0x0000100c161c7981 */ /* 0x000ee2000c1e1b00 */
[----:B--2---:R-:W-:-:S04]  /*1560*/  @P1 ISETP.NE.AND P6, PT, R30, RZ, PT ;  /* 0x000000ff1e00120c */ /* 0x004fc80003fc5270 */
[----:B------:R0:W2:Y:S01]  /*1570*/  @P4 LDG.E R30, desc[UR12][R24.64+0xc] ;  /* 0x00000c0c181e4981 */ /* 0x0000a2000c1e1900 */
[----:B------:R-:W-:Y:S01]  /*1580*/  VIADD R35, R17, 0xc ;  /* 0x0000000c11237836 */ /* 0x000fe20000000000 */
[----:B------:R-:W-:Y:S01]  /*1590*/  @P2 PRMT R0, R33, 0x7610, R0 ;  /* 0x0000761021002816 */ /* 0x000fe20000000000 */
[----:B------:R-:W-:Y:S02]  /*15a0*/  DSETP.GT.AND P2, PT, R26, R8, PT ;  /* 0x000000081a00722a */ /* 0x000fe40003f44000 */
[----:B------:R-:W-:Y:S01]  /*15b0*/  IMAD.WIDE R26, R35, 0x8, R10 ;  /* 0x00000008231a7825 */ /* 0x000fe200078e020a */
[----:B0-----:R-:W-:Y:S02]  /*15c0*/  @P1 SEL R24, R0, 0x1, !P6 ;  /* 0x0000000100181807 */ /* 0x001fe40007000000 */
[----:B-----5:R-:W-:Y:S02]  /*15d0*/  @P5 ISETP.NE.AND P6, PT, R32, RZ, PT ;  /* 0x000000ff2000520c */ /* 0x020fe40003fc5270 */
[----:B------:R-:W4:Y:S01]  /*15e0*/  LDG.E.64 R32, desc[UR12][R26.64] ;  /* 0x0000000c1a207981 */ /* 0x000f22000c1e1b00 */
[----:B------:R-:W-:Y:S01]  /*15f0*/  @P1 PRMT R0, R24, 0x7610, R0 ;  /* 0x0000761018001816 */ /* 0x000fe20000000000 */
[----:B------:R-:W-:-:S02]  /*1600*/  IMAD.WIDE R24, R31, 0x4, R20 ;  /* 0x000000041f187825 */ /* 0x000fc400078e0214 */
[----:B------:R-:W5:Y:S01]  /*1610*/  LDG.E.64 R22, desc[UR12][R26.64+0x10] ;  /* 0x0000100c1a167981 */ /* 0x000f62000c1e1b00 */
[--C-:B---3--:R-:W-:Y:S01]  /*1620*/  DSETP.GT.AND P1, PT, R28, R8.reuse, PT ;  /* 0x000000081c00722a */ /* 0x108fe20003f24000 */
[----:B------:R-:W-:Y:S02]  /*1630*/  @P5 SEL R28, R0, 0x1, !P6 ;  /* 0x00000001001c5807 */ /* 0x000fe40007000000 */
[----:B--2---:R-:W-:Y:S02]  /*1640*/  @P4 ISETP.NE.AND P6, PT, R30, RZ, PT ;  /* 0x000000ff1e00420c */ /* 0x004fe40003fc5270 */
[----:B------:R-:W2:Y:S01]  /*1650*/  @P3 LDG.E R30, desc[UR12][R24.64] ;  /* 0x0000000c181e3981 */ /* 0x000ea2000c1e1900 */
[----:B------:R-:W-:Y:S01]  /*1660*/  @P5 PRMT R0, R28, 0x7610, R0 ;  /* 0x000076101c005816 */ /* 0x000fe20000000000 */
[----:B------:R-:W-:Y:S02]  /*1670*/  DSETP.GT.AND P5, PT, R36, R8, PT ;  /* 0x000000082400722a */ /* 0x000fe40003fa4000 */
[----:B------:R-:W3:Y:S01]  /*1680*/  LDG.E.64 R28, desc[UR12][R26.64+0x8] ;  /* 0x0000080c1a1c7981 */ /* 0x000ee2000c1e1b00 */
[----:B------:R-:W-:-:S03]  /*1690*/  @P4 SEL R31, R0, 0x1, !P6 ;  /* 0x00000001001f4807 */ /* 0x000fc60007000000 */
[----:B------:R-:W5:Y:S01]  /*16a0*/  @P2 LDG.E R36, desc[UR12][R24.64+0x4] ;  /* 0x0000040c18242981 */ /* 0x000f62000c1e1900 */
[----:B------:R-:W-:-:S03]  /*16b0*/  @P4 PRMT R0, R31, 0x7610, R0 ;  /* 0x000076101f004816 */ /* 0x000fc60000000000 */
[----:B------:R-:W5:Y:S01]  /*16c0*/  @P1 LDG.E R31, desc[UR12][R24.64+0x8] ;  /* 0x0000080c181f1981 */ /* 0x000f62000c1e1900 */
[----:B----4-:R-:W-:-:S03]  /*16d0*/  DSETP.GT.AND P6, PT, R32, R8, PT ;  /* 0x000000082000722a */ /* 0x010fc60003fc4000 */
[----:B------:R-:W4:Y:S01]  /*16e0*/  LDG.E.64 R32, desc[UR12][R26.64+0x18] ;  /* 0x0000180c1a207981 */ /* 0x000f22000c1e1b00 */
[----:B------:R-:W-:Y:S01]  /*16f0*/  IMAD.WIDE R20, R35, 0x4, R20 ;  /* 0x0000000423147825 */ /* 0x000fe200078e0214 */
[----:B--2---:R-:W-:Y:S02]  /*1700*/  @P3 ISETP.NE.AND P4, PT, R30, RZ, PT ;  /* 0x000000ff1e00320c */ /* 0x004fe40003f85270 */
[----:B------:R-:W2:Y:S02]  /*1710*/  @P5 LDG.E R30, desc[UR12][R24.64+0xc] ;  /* 0x00000c0c181e5981 */ /* 0x000ea4000c1e1900 */
[----:B------:R-:W-:-:S03]  /*1720*/  @P3 SEL R37, R0, 0x1, !P4 ;  /* 0x0000000100253807 */ /* 0x000fc60006000000 */
[----:B---3--:R-:W-:Y:S01]  /*1730*/  DSETP.GT.AND P4, PT, R28, R8, PT ;  /* 0x000000081c00722a */ /* 0x008fe20003f84000 */
[----:B------:R-:W-:Y:S01]  /*1740*/  @P3 PRMT R0, R37, 0x7610, R0 ;  /* 0x0000761025003816 */ /* 0x000fe20000000000 */
[----:B------:R-:W3:Y:S01]  /*1750*/  @P6 LDG.E R29, desc[UR12][R20.64] ;  /* 0x0000000c141d6981 */ /* 0x000ee2000c1e1900 */
[----:B-----5:R-:W-:-:S04]  /*1760*/  @P2 ISETP.NE.AND P3, PT, R36, RZ, PT ;  /* 0x000000ff2400220c */ /* 0x020fc80003f65270 */
[----:B------:R-:W-:-:S03]  /*1770*/  @P2 SEL R28, R0, 0x1, !P3 ;  /* 0x00000001001c2807 */ /* 0x000fc60005800000 */
[----:B------:R-:W-:Y:S01]  /*1780*/  DSETP.GT.AND P3, PT, R22, R8, PT ;  /* 0x000000081600722a */ /* 0x000fe20003f64000 */
[----:B------:R-:W-:Y:S02]  /*1790*/  @P2 PRMT R0, R28, 0x7610, R0 ;  /* 0x000076101c002816 */ /* 0x000fe40000000000 */
[----:B------:R-:W-:Y:S01]  /*17a0*/  @P1 ISETP.NE.AND P2, PT, R31, RZ, PT ;  /* 0x000000ff1f00120c */ /* 0x000fe20003f45270 */
[----:B------:R-:W5:Y:S03]  /*17b0*/  @P4 LDG.E R23, desc[UR12][R20.64+0x4] ;  /* 0x0000040c14174981 */ /* 0x000f66000c1e1900 */
[----:B------:R-:W-:-:S03]  /*17c0*/  @P1 SEL R22, R0, 0x1, !P2 ;  /* 0x0000000100161807 */ /* 0x000fc60005000000 */
[----:B----4-:R-:W-:-:S04]  /*17d0*/  DSETP.GT.AND P2, PT, R32, R8, PT ;  /* 0x000000082000722a */ /* 0x010fc80003f44000 */
[----:B------:R-:W4:Y:S10]  /*17e0*/  @P3 LDG.E R24, desc[UR12][R20.64+0x8] ;  /* 0x0000080c14183981 */ /* 0x000f34000c1e1900 */
[----:B------:R0:W4:Y:S01]  /*17f0*/  @P2 LDG.E R25, desc[UR12][R20.64+0xc] ;  /* 0x00000c0c14192981 */ /* 0x000122000c1e1900 */
[----:B------:R-:W-:Y:S01]  /*1800*/  @P1 PRMT R0, R22, 0x7610, R0 ;  /* 0x0000761016001816 */ /* 0x000fe20000000000 */
[----:B------:R-:W-:-:S04]  /*1810*/  UIADD3 UR4, UPT, UPT, UR4, 0x10, URZ ;  /* 0x0000001004047890 */ /* 0x000fc8000fffe0ff */
[----:B------:R-:W-:Y:S01]  /*1820*/  UISETP.GE.AND UP0, UPT, UR4, UR16, UPT ;  /* 0x000000100400728c */ /* 0x000fe2000bf06270 */
[----:B------:R-:W-:Y:S01]  /*1830*/  VIADD R17, R17, 0x10 ;  /* 0x0000001011117836 */ /* 0x000fe20000000000 */
[----:B--2---:R-:W-:-:S04]  /*1840*/  @P5 ISETP.NE.AND P1, PT, R30, RZ, PT ;  /* 0x000000ff1e00520c */ /* 0x004fc80003f25270 */
[----:B------:R-:W-:Y:S02]  /*1850*/  @P5 SEL R22, R0, 0x1, !P1 ;  /* 0x0000000100165807 */ /* 0x000fe40004800000 */
[----:B---3--:R-:W-:Y:S02]  /*1860*/  @P6 ISETP.NE.AND P1, PT, R29, RZ, PT ;  /* 0x000000ff1d00620c */ /* 0x008fe40003f25270 */
[----:B------:R-:W-:-:S04]  /*1870*/  @P5 PRMT R0, R22, 0x7610, R0 ;  /* 0x0000761016005816 */ /* 0x000fc80000000000 */
[----:B------:R-:W-:-:S04]  /*1880*/  @P6 SEL R22, R0, 0x1, !P1 ;  /* 0x0000000100166807 */ /* 0x000fc80004800000 */
[----:B------:R-:W-:Y:S02]  /*1890*/  @P6 PRMT R0, R22, 0x7610, R0 ;  /* 0x0000761016006816 */ /* 0x000fe40000000000 */
[----:B-----5:R-:W-:-:S04]  /*18a0*/  @P4 ISETP.NE.AND P1, PT, R23, RZ, PT ;  /* 0x000000ff1700420c */ /* 0x020fc80003f25270 */
[----:B------:R-:W-:-:S04]  /*18b0*/  @P4 SEL R22, R0, 0x1, !P1 ;  /* 0x0000000100164807 */ /* 0x000fc80004800000 */
[----:B------:R-:W-:Y:S02]  /*18c0*/  @P4 PRMT R0, R22, 0x7610, R0 ;  /* 0x0000761016004816 */ /* 0x000fe40000000000 */
[----:B----4-:R-:W-:-:S04]  /*18d0*/  @P3 ISETP.NE.AND P1, PT, R24, RZ, PT ;  /* 0x000000ff1800320c */ /* 0x010fc80003f25270 */
[----:B0-----:R-:W-:-:S04]  /*18e0*/  @P3 SEL R20, R0, 0x1, !P1 ;  /* 0x0000000100143807 */ /* 0x001fc80004800000 */
[----:B------:R-:W-:Y:S02]  /*18f0*/  @P3 PRMT R0, R20, 0x7610, R0 ;  /* 0x0000761014003816 */ /* 0x000fe40000000000 */
[----:B------:R-:W-:-:S04]  /*1900*/  @P2 ISETP.NE.AND P1, PT, R25, RZ, PT ;  /* 0x000000ff1900220c */ /* 0x000fc80003f25270 */
[----:B------:R-:W-:-:S04]  /*1910*/  @P2 SEL R20, R0, 0x1, !P1 ;  /* 0x0000000100142807 */ /* 0x000fc80004800000 */
[----:B------:R-:W-:Y:S01]  /*1920*/  @P2 PRMT R0, R20, 0x7610, R0 ;  /* 0x0000761014002816 */ /* 0x000fe20000000000 */
[----:B------:R-:W-:Y:S06]  /*1930*/  BRA.U !UP0, `(.L_x_36) ;  /* 0xfffffff908407547 */ /* 0x000fec000b83ffff */
.L_x_35:
[----:B------:R-:W-:-:S04]  /*1940*/  UIADD3 UR16, UPT, UPT, UR9, -UR4, URZ ;  /* 0x8000000409107290 */ /* 0x000fc8000fffe0ff */
[----:B------:R-:W-:-:S09]  /*1950*/  UISETP.GT.AND UP0, UPT, UR16, 0x4, UPT ;  /* 0x000000041000788c */ /* 0x000fd2000bf04270 */
[----:B------:R-:W-:Y:S05]  /*1960*/  BRA.U !UP0, `(.L_x_37) ;  /* 0x0000000108e87547 */ /* 0x000fea000b800000 */
[C---:B------:R-:W-:Y:S01]  /*1970*/  IMAD.WIDE R36, R17.reuse, 0x8, R10 ;  /* 0x0000000811247825 */ /* 0x040fe200078e020a */
[----:B------:R-:W0:Y:S04]  /*1980*/  LDC.64 R20, c[0x0][0x3c8] ;  /* 0x0000f200ff147b82 */ /* 0x000e280000000a00 */
[----:B------:R-:W2:Y:S04]  /*1990*/  LDG.E.64 R24, desc[UR12][R36.64] ;  /* 0x0000000c24187981 */ /* 0x000ea8000c1e1b00 */
[----:B------:R-:W3:Y:S04]  /*19a0*/  LDG.E.64 R28, desc[UR12][R36.64+0x10] ;  /* 0x0000100c241c7981 */ /* 0x000ee8000c1e1b00 */
[----:B------:R-:W4:Y:S04]  /*19b0*/  LDG.E.64 R30, desc[UR12][R36.64+0x8] ;  /* 0x0000080c241e7981 */ /* 0x000f28000c1e1b00 */
[----:B------:R-:W5:Y:S01]  /*19c0*/  LDG.E.64 R26, desc[UR12][R36.64+0x18] ;  /* 0x0000180c241a7981 */ /* 0x000f62000c1e1b00 */
[----:B------:R-:W-:-:S04]  /*19d0*/  VIADD R33, R17, 0x4 ;  /* 0x0000000411217836 */ /* 0x000fc80000000000 */
[----:B------:R-:W-:-:S05]  /*19e0*/  IMAD.WIDE R22, R33, 0x8, R10 ;  /* 0x0000000821167825 */ /* 0x000fca00078e020a */
[----:B------:R-:W5:Y:S01]  /*19f0*/  LDG.E.64 R36, desc[UR12][R22.64+0x18] ;  /* 0x0000180c16247981 */ /* 0x000f62000c1e1b00 */
[----:B--2---:R-:W-:-:S03]  /*1a00*/  DSETP.GT.AND P1, PT, R24, R8, PT ;  /* 0x000000081800722a */ /* 0x004fc60003f24000 */
[----:B------:R-:W2:Y:S01]  /*1a10*/  LDG.E.64 R24, desc[UR12][R22.64] ;  /* 0x0000000c16187981 */ /* 0x000ea2000c1e1b00 */
[--C-:B---3--:R-:W-:Y:S01]  /*1a20*/  DSETP.GT.AND P2, PT, R28, R8.reuse, PT ;  /* 0x000000081c00722a */ /* 0x108fe20003f44000 */
[----:B0-----:R-:W-:Y:S01]  /*1a30*/  IMAD.WIDE R28, R17, 0x4, R20 ;  /* 0x00000004111c7825 */ /* 0x001fe200078e0214 */
[--C-:B----4-:R-:W-:Y:S01]  /*1a40*/  DSETP.GT.AND P0, PT, R30, R8.reuse, PT ;  /* 0x000000081e00722a */ /* 0x110fe20003f04000 */
[----:B------:R-:W3:Y:S07]  /*1a50*/  LDG.E.64 R30, desc[UR12][R22.64+0x8] ;  /* 0x0000080c161e7981 */ /* 0x000eee000c1e1b00 */
[----:B------:R-:W4:Y:S01]  /*1a60*/  @P1 LDG.E R17, desc[UR12][R28.64] ;  /* 0x0000000c1c111981 */ /* 0x000f22000c1e1900 */
[----:B-----5:R-:W-:-:S03]  /*1a70*/  DSETP.GT.AND P3, PT, R26, R8, PT ;  /* 0x000000081a00722a */ /* 0x020fc60003f64000 */
[----:B------:R-:W5:Y:S04]  /*1a80*/  LDG.E.64 R26, desc[UR12][R22.64+0x10] ;  /* 0x0000100c161a7981 */ /* 0x000f68000c1e1b00 */
[----:B------:R-:W5:Y:S01]  /*1a90*/  @P0 LDG.E R32, desc[UR12][R28.64+0x4] ;  /* 0x0000040c1c200981 */ /* 0x000f62000c1e1900 */
[----:B------:R-:W-:Y:S01]  /*1aa0*/  IMAD.WIDE R20, R33, 0x4, R20 ;  /* 0x0000000421147825 */ /* 0x000fe200078e0214 */
[--C-:B--2---:R-:W-:Y:S02]  /*1ab0*/  DSETP.GT.AND P4, PT, R24, R8.reuse, PT ;  /* 0x000000081800722a */ /* 0x104fe40003f84000 */
[----:B------:R-:W2:Y:S04]  /*1ac0*/  @P2 LDG.E R24, desc[UR12][R28.64+0x8] ;  /* 0x0000080c1c182981 */ /* 0x000ea8000c1e1900 */
[----:B------:R-:W2:Y:S01]  /*1ad0*/  @P3 LDG.E R25, desc[UR12][R28.64+0xc] ;  /* 0x00000c0c1c193981 */ /* 0x000ea2000c1e1900 */
[----:B---3--:R-:W-:Y:S01]  /*1ae0*/  DSETP.GT.AND P5, PT, R30, R8, PT ;  /* 0x000000081e00722a */ /* 0x008fe20003fa4000 */
[----:B----4-:R-:W-:-:S06]  /*1af0*/  @P1 ISETP.NE.AND P6, PT, R17, RZ, PT ;  /* 0x000000ff1100120c */ /* 0x010fcc0003fc5270 */
[----:B------:R-:W3:Y:S01]  /*1b00*/  @P4 LDG.E R30, desc[UR12][R20.64] ;  /* 0x0000000c141e4981 */ /* 0x000ee2000c1e1900 */
[----:B------:R-:W-:Y:S01]  /*1b10*/  @P1 SEL R17, R0, 0x1, !P6 ;  /* 0x0000000100111807 */ /* 0x000fe20007000000 */
[----:B-----5:R-:W-:-:S03]  /*1b20*/  DSETP.GT.AND P6, PT, R26, R8, PT ;  /* 0x000000081a00722a */ /* 0x020fc60003fc4000 */
[----:B------:R-:W-:Y:S02]  /*1b30*/  @P1 PRMT R0, R17, 0x7610, R0 ;  /* 0x0000761011001816 */ /* 0x000fe40000000000 */
[----:B------:R-:W-:Y:S01]  /*1b40*/  @P0 ISETP.NE.AND P1, PT, R32, RZ, PT ;  /* 0x000000ff2000020c */ /* 0x000fe20003f25270 */
[----:B------:R-:W4:Y:S03]  /*1b50*/  @P5 LDG.E R22, desc[UR12][R20.64+0x4] ;  /* 0x0000040c14165981 */ /* 0x000f26000c1e1900 */
[----:B------:R-:W-:-:S03]  /*1b60*/  @P0 SEL R17, R0, 0x1, !P1 ;  /* 0x0000000100110807 */ /* 0x000fc60004800000 */
[----:B------:R-:W-:Y:S02]  /*1b70*/  DSETP.GT.AND P1, PT, R36, R8, PT ;  /* 0x000000082400722a */ /* 0x000fe40003f24000 */
[----:B------:R-:W5:-:S12]  /*1b80*/  @P6 LDG.E R23, desc[UR12][R20.64+0x8] ;  /* 0x0000080c14176981 */ /* 0x000f58000c1e1900 */
[----:B------:R-:W5:Y:S01]  /*1b90*/  @P1 LDG.E R26, desc[UR12][R20.64+0xc] ;  /* 0x00000c0c141a1981 */ /* 0x000f62000c1e1900 */
[----:B------:R-:W-:Y:S01]  /*1ba0*/  @P0 PRMT R0, R17, 0x7610, R0 ;  /* 0x0000761011000816 */ /* 0x000fe20000000000 */
[----:B------:R-:W-:-:S04]  /*1bb0*/  UIADD3 UR4, UPT, UPT, UR4, 0x4, URZ ;  /* 0x0000000404047890 */ /* 0x000fc8000fffe0ff */
[----:B------:R-:W-:Y:S01]  /*1bc0*/  UIADD3 UR4, UPT, UPT, UR4, 0x4, URZ ;  /* 0x0000000404047890 */ /* 0x000fe2000fffe0ff */
[----:B--2---:R-:W-:-:S04]  /*1bd0*/  @P2 ISETP.NE.AND P0, PT, R24, RZ, PT ;  /* 0x000000ff1800220c */ /* 0x004fc80003f05270 */
[----:B------:R-:W-:Y:S02]  /*1be0*/  @P2 SEL R17, R0, 0x1, !P0 ;  /* 0x0000000100112807 */ /* 0x000fe40004000000 */
[----:B------:R-:W-:Y:S02]  /*1bf0*/  @P3 ISETP.NE.AND P0, PT, R25, RZ, PT ;  /* 0x000000ff1900320c */ /* 0x000fe40003f05270 */
[----:B------:R-:W-:-:S04]  /*1c00*/  @P2 PRMT R0, R17, 0x7610, R0 ;  /* 0x0000761011002816 */ /* 0x000fc80000000000 */
[----:B------:R-:W-:Y:S02]  /*1c10*/  @P3 SEL R17, R0, 0x1, !P0 ;  /* 0x0000000100113807 */ /* 0x000fe40004000000 */
[----:B---3--:R-:W-:Y:S02]  /*1c20*/  @P4 ISETP.NE.AND P0, PT, R30, RZ, PT ;  /* 0x000000ff1e00420c */ /* 0x008fe40003f05270 */
[----:B------:R-:W-:-:S04]  /*1c30*/  @P3 PRMT R0, R17, 0x7610, R0 ;  /* 0x0000761011003816 */ /* 0x000fc80000000000 */
[----:B------:R-:W-:Y:S02]  /*1c40*/  @P4 SEL R17, R0, 0x1, !P0 ;  /* 0x0000000100114807 */ /* 0x000fe40004000000 */
[----:B----4-:R-:W-:Y:S02]  /*1c50*/  @P5 ISETP.NE.AND P0, PT, R22, RZ, PT ;  /* 0x000000ff1600520c */ /* 0x010fe40003f05270 */
[----:B------:R-:W-:-:S04]  /*1c60*/  @P4 PRMT R0, R17, 0x7610, R0 ;  /* 0x0000761011004816 */ /* 0x000fc80000000000 */
[----:B------:R-:W-:Y:S02]  /*1c70*/  @P5 SEL R17, R0, 0x1, !P0 ;  /* 0x0000000100115807 */ /* 0x000fe40004000000 */
[----:B-----5:R-:W-:Y:S02]  /*1c80*/  @P6 ISETP.NE.AND P0, PT, R23, RZ, PT ;  /* 0x000000ff1700620c */ /* 0x020fe40003f05270 */
[----:B------:R-:W-:-:S04]  /*1c90*/  @P5 PRMT R0, R17, 0x7610, R0 ;  /* 0x0000761011005816 */ /* 0x000fc80000000000 */
[----:B------:R-:W-:Y:S02]  /*1ca0*/  @P6 SEL R17, R0, 0x1, !P0 ;  /* 0x0000000100116807 */ /* 0x000fe40004000000 */
[----:B------:R-:W-:Y:S02]  /*1cb0*/  @P1 ISETP.NE.AND P2, PT, R26, RZ, PT ;  /* 0x000000ff1a00120c */ /* 0x000fe40003f45270 */
[----:B------:R-:W-:-:S04]  /*1cc0*/  @P6 PRMT R0, R17, 0x7610, R0 ;  /* 0x0000761011006816 */ /* 0x000fc80000000000 */
[----:B------:R-:W-:Y:S02]  /*1cd0*/  @P1 SEL R17, R0, 0x1, !P2 ;  /* 0x0000000100111807 */ /* 0x000fe40005000000 */
[----:B------:R-:W-:Y:S02]  /*1ce0*/  PLOP3.LUT P0, PT, PT, PT, PT, 0x8, 0x80 ;  /* 0x000000000080781c */ /* 0x000fe40003f0e170 */
[----:B------:R-:W-:Y:S01]  /*1cf0*/  @P1 PRMT R0, R17, 0x7610, R0 ;  /* 0x0000761011001816 */ /* 0x000fe20000000000 */
[----:B------:R-:W-:-:S10]  /*1d00*/  VIADD R17, R33, 0x4 ;  /* 0x0000000421117836 */ /* 0x000fd40000000000 */
.L_x_37:
[----:B------:R-:W-:-:S05]  /*1d10*/  IMAD.U32 R20, RZ, RZ, UR4 ;  /* 0x00000004ff147e24 */ /* 0x000fca000f8e00ff */
[----:B------:R-:W-:-:S13]  /*1d20*/  ISETP.EQ.AND P1, PT, R20, UR9, PT ;  /* 0x0000000914007c0c */ /* 0x000fda000bf22270 */
[----:B------:R-:W-:Y:S05]  /*1d30*/  @!P0 BRA P1, `(.L_x_33) ;  /* 0x00000000007c8947 */ /* 0x000fea0000800000 */
.L_x_34:
[C---:B------:R-:W-:Y:S01]  /*1d40*/  IMAD.WIDE R30, R17.reuse, 0x8, R10 ;  /* 0x00000008111e7825 */ /* 0x040fe200078e020a */
[----:B------:R-:W0:Y:S04]  /*1d50*/  LDC.64 R24, c[0x0][0x3c8] ;  /* 0x0000f200ff187b82 */ /* 0x000e280000000a00 */
[----:B------:R-:W2:Y:S04]  /*1d60*/  LDG.E.64 R28, desc[UR12][R30.64] ;  /* 0x0000000c1e1c7981 */ /* 0x000ea8000c1e1b00 */
[----:B------:R-:W3:Y:S04]  /*1d70*/  LDG.E.64 R26, desc[UR12][R30.64+0x8] ;  /* 0x0000080c1e1a7981 */ /* 0x000ee8000c1e1b00 */
[----:B------:R-:W4:Y:S04]  /*1d80*/  LDG.E.64 R20, desc[UR12][R30.64+0x10] ;  /* 0x0000100c1e147981 */ /* 0x000f28000c1e1b00 */
[----:B------:R-:W5:Y:S01]  /*1d90*/  LDG.E.64 R22, desc[UR12][R30.64+0x18] ;  /* 0x0000180c1e167981 */ /* 0x000f62000c1e1b00 */
[----:B0-----:R-:W-:Y:S01]  /*1da0*/  IMAD.WIDE R24, R17, 0x4, R24 ;  /* 0x0000000411187825 */ /* 0x001fe200078e0218 */
[----:B--2---:R-:W-:-:S02]  /*1db0*/  DSETP.GT.AND P2, PT, R28, R8, PT ;  /* 0x000000081c00722a */ /* 0x004fc40003f44000 */
[--C-:B---3--:R-:W-:Y:S02]  /*1dc0*/  DSETP.GT.AND P4, PT, R26, R8.reuse, PT ;  /* 0x000000081a00722a */ /* 0x108fe40003f84000 */
[----:B----4-:R-:W-:-:S10]  /*1dd0*/  DSETP.GT.AND P1, PT, R20, R8, PT ;  /* 0x000000081400722a */ /* 0x010fd40003f24000 */
[----:B------:R-:W2:Y:S01]  /*1de0*/  @P2 LDG.E R26, desc[UR12][R24.64] ;  /* 0x0000000c181a2981 */ /* 0x000ea2000c1e1900 */
[----:B-----5:R-:W-:-:S03]  /*1df0*/  DSETP.GT.AND P0, PT, R22, R8, PT ;  /* 0x000000081600722a */ /* 0x020fc60003f04000 */
[----:B------:R-:W3:Y:S04]  /*1e00*/  @P4 LDG.E R21, desc[UR12][R24.64+0x4] ;  /* 0x0000040c18154981 */ /* 0x000ee8000c1e1900 */
[----:B------:R-:W4:Y:S07]  /*1e10*/  @P1 LDG.E R22, desc[UR12][R24.64+0x8] ;  /* 0x0000080c18161981 */ /* 0x000f2e000c1e1900 */
[----:B------:R-:W5:Y:S01]  /*1e20*/  @P0 LDG.E R23, desc[UR12][R24.64+0xc] ;  /* 0x00000c0c18170981 */ /* 0x000f62000c1e1900 */
[----:B------:R-:W-:Y:S01]  /*1e30*/  UIADD3 UR4, UPT, UPT, UR4, 0x4, URZ ;  /* 0x0000000404047890 */ /* 0x000fe2000fffe0ff */
[----:B------:R-:W-:-:S03]  /*1e40*/  VIADD R17, R17, 0x4 ;  /* 0x0000000411117836 */ /* 0x000fc60000000000 */
[----:B------:R-:W-:Y:S01]  /*1e50*/  UISETP.NE.AND UP0, UPT, UR4, UR9, UPT ;  /* 0x000000090400728c */ /* 0x000fe2000bf05270 */
[----:B--2---:R-:W-:-:S04]  /*1e60*/  @P2 ISETP.NE.AND P3, PT, R26, RZ, PT ;  /* 0x000000ff1a00220c */ /* 0x004fc80003f65270 */
[----:B------:R-:W-:-:S04]  /*1e70*/  @P2 SEL R20, R0, 0x1, !P3 ;  /* 0x0000000100142807 */ /* 0x000fc80005800000 */
[----:B------:R-:W-:Y:S02]  /*1e80*/  @P2 PRMT R0, R20, 0x7610, R0 ;  /* 0x0000761014002816 */ /* 0x000fe40000000000 */
[----:B---3--:R-:W-:-:S04]  /*1e90*/  @P4 ISETP.NE.AND P2, PT, R21, RZ, PT ;  /* 0x000000ff1500420c */ /* 0x008fc80003f45270 */
[----:B------:R-:W-:Y:S02]  /*1ea0*/  @P4 SEL R20, R0, 0x1, !P2 ;  /* 0x0000000100144807 */ /* 0x000fe40005000000 */
[----:B----4-:R-:W-:Y:S02]  /*1eb0*/  @P1 ISETP.NE.AND P2, PT, R22, RZ, PT ;  /* 0x000000ff1600120c */ /* 0x010fe40003f45270 */
[----:B------:R-:W-:-:S04]  /*1ec0*/  @P4 PRMT R0, R20, 0x7610, R0 ;  /* 0x0000761014004816 */ /* 0x000fc80000000000 */
[----:B------:R-:W-:Y:S02]  /*1ed0*/  @P1 SEL R20, R0, 0x1, !P2 ;  /* 0x0000000100141807 */ /* 0x000fe40005000000 */
[----:B-----5:R-:W-:Y:S02]  /*1ee0*/  @P0 ISETP.NE.AND P2, PT, R23, RZ, PT ;  /* 0x000000ff1700020c */ /* 0x020fe40003f45270 */
[----:B------:R-:W-:-:S04]  /*1ef0*/  @P1 PRMT R0, R20, 0x7610, R0 ;  /* 0x0000761014001816 */ /* 0x000fc80000000000 */
[----:B------:R-:W-:-:S04]  /*1f00*/  @P0 SEL R20, R0, 0x1, !P2 ;  /* 0x0000000100140807 */ /* 0x000fc80005000000 */
[----:B------:R-:W-:Y:S01]  /*1f10*/  @P0 PRMT R0, R20, 0x7610, R0 ;  /* 0x0000761014000816 */ /* 0x000fe20000000000 */
[----:B------:R-:W-:Y:S06]  /*1f20*/  BRA.U UP0, `(.L_x_34) ;  /* 0xfffffffd00847547 */ /* 0x000fec000b83ffff */
.L_x_33:
[----:B------:R-:W-:-:S13]  /*1f30*/  ISETP.NE.AND P0, PT, R34, RZ, PT ;  /* 0x000000ff2200720c */ /* 0x000fda0003f05270 */
[----:B------:R-:W-:Y:S05]  /*1f40*/  @!P0 BRA `(.L_x_11) ;  /* 0x0000000000748947 */ /* 0x000fea0003800000 */
[C---:B------:R-:W-:Y:S01]  /*1f50*/  IMAD.WIDE R20, R17.reuse, 0x8, R10 ;  /* 0x0000000811147825 */ /* 0x040fe200078e020a */
[----:B------:R-:W0:Y:S04]  /*1f60*/  LDC.64 R24, c[0x0][0x3c8] ;  /* 0x0000f200ff187b82 */ /* 0x000e280000000a00 */
[----:B------:R-:W2:Y:S01]  /*1f70*/  LDG.E.64 R22, desc[UR12][R20.64] ;  /* 0x0000000c14167981 */ /* 0x000ea2000c1e1b00 */
[----:B------:R-:W-:Y:S01]  /*1f80*/  BSSY.RECONVERGENT B1, `(.L_x_38) ;  /* 0x0000008000017945 */ /* 0x000fe20003800200 */
[----:B------:R-:W-:Y:S01]  /*1f90*/  ISETP.NE.AND P1, PT, R34, 0x1, PT ;  /* 0x000000012200780c */ /* 0x000fe20003f25270 */
[----:B--2---:R-:W-:Y:S01]  /*1fa0*/  DSETP.GT.AND P0, PT, R22, R8, PT ;  /* 0x000000081600722a */ /* 0x004fe20003f04000 */
[----:B0-----:R-:W-:-:S13]  /*1fb0*/  IMAD.WIDE R22, R17, 0x4, R24 ;  /* 0x0000000411167825 */ /* 0x001fda00078e0218 */
[----:B------:R-:W-:Y:S05]  /*1fc0*/  @!P0 BRA `(.L_x_39) ;  /* 0x00000000000c8947 */ /* 0x000fea0003800000 */
[----:B------:R-:W2:Y:S02]  /*1fd0*/  LDG.E R17, desc[UR12][R22.64] ;  /* 0x0000000c16117981 */ /* 0x000ea4000c1e1900 */
[----:B--2---:R-:W-:-:S04]  /*1fe0*/  ISETP.NE.AND P0, PT, R17, RZ, PT ;  /* 0x000000ff1100720c */ /* 0x004fc80003f05270 */
[----:B------:R-:W-:-:S09]  /*1ff0*/  SEL R0, R0, 0x1, !P0 ;  /* 0x0000000100007807 */ /* 0x000fd20004000000 */
.L_x_39:
[----:B------:R-:W-:Y:S05]  /*2000*/  BSYNC.RECONVERGENT B1 ;  /* 0x0000000000017941 */ /* 0x000fea0003800200 */
.L_x_38:
[----:B------:R-:W-:Y:S05]  /*2010*/  @!P1 BRA `(.L_x_11) ;  /* 0x0000000000409947 */ /* 0x000fea0003800000 */
[----:B------:R-:W2:Y:S01]  /*2020*/  LDG.E.64 R24, desc[UR12][R20.64+0x8] ;  /* 0x0000080c14187981 */ /* 0x000ea2000c1e1b00 */
[----:B------:R-:W-:Y:S01]  /*2030*/  BSSY.RECONVERGENT B1, `(.L_x_40) ;  /* 0x0000007000017945 */ /* 0x000fe20003800200 */
[----:B------:R-:W-:Y:S01]  /*2040*/  ISETP.NE.AND P1, PT, R34, 0x2, PT ;  /* 0x000000022200780c */ /* 0x000fe20003f25270 */
[----:B--2---:R-:W-:-:S14]  /*2050*/  DSETP.GT.AND P0, PT, R24, R8, PT ;  /* 0x000000081800722a */ /* 0x004fdc0003f04000 */
[----:B------:R-:W-:Y:S05]  /*2060*/  @!P0 BRA `(.L_x_41) ;  /* 0x00000000000c8947 */ /* 0x000fea0003800000 */
[----:B------:R-:W2:Y:S02]  /*2070*/  LDG.E R17, desc[UR12][R22.64+0x4] ;  /* 0x0000040c16117981 */ /* 0x000ea4000c1e1900 */
[----:B--2---:R-:W-:-:S04]  /*2080*/  ISETP.NE.AND P0, PT, R17, RZ, PT ;  /* 0x000000ff1100720c */ /* 0x004fc80003f05270 */
[----:B------:R-:W-:-:S09]  /*2090*/  SEL R0, R0, 0x1, !P0 ;  /* 0x0000000100007807 */ /* 0x000fd20004000000 */
.L_x_41:
[----:B------:R-:W-:Y:S05]  /*20a0*/  BSYNC.RECONVERGENT B1 ;  /* 0x0000000000017941 */ /* 0x000fea0003800200 */
.L_x_40:
[----:B------:R-:W-:Y:S05]  /*20b0*/  @!P1 BRA `(.L_x_11) ;  /* 0x0000000000189947 */ /* 0x000fea0003800000 */
[----:B------:R-:W2:Y:S02]  /*20c0*/  LDG.E.64 R20, desc[UR12][R20.64+0x10] ;  /* 0x0000100c14147981 */ /* 0x000ea4000c1e1b00 */
[----:B--2---:R-:W-:-:S14]  /*20d0*/  DSETP.GT.AND P0, PT, R20, R8, PT ;  /* 0x000000081400722a */ /* 0x004fdc0003f04000 */
[----:B------:R-:W-:Y:S05]  /*20e0*/  @!P0 BRA `(.L_x_11) ;  /* 0x00000000000c8947 */ /* 0x000fea0003800000 */
[----:B------:R-:W2:Y:S02]  /*20f0*/  LDG.E R22, desc[UR12][R22.64+0x8] ;  /* 0x0000080c16167981 */ /* 0x000ea4000c1e1900 */
[----:B--2---:R-:W-:-:S04]  /*2100*/  ISETP.NE.AND P0, PT, R22, RZ, PT ;  /* 0x000000ff1600720c */ /* 0x004fc80003f05270 */
[----:B------:R-:W-:-:S09]  /*2110*/  SEL R0, R0, 0x1, !P0 ;  /* 0x0000000100007807 */ /* 0x000fd20004000000 */
.L_x_11:
[----:B------:R-:W-:Y:S05]  /*2120*/  BSYNC.RECONVERGENT B0 ;  /* 0x0000000000007941 */ /* 0x000fea0003800200 */
.L_x_9:
[----:B------:R-:W-:Y:S01]  /*2130*/  ISETP.NE.AND P0, PT, R16, RZ, PT ;  /* 0x000000ff1000720c */ /* 0x000fe20003f05270 */
[----:B------:R-:W-:-:S12]  /*2140*/  BSSY.RECONVERGENT B0, `(.L_x_42) ;  /* 0x00000b9000007945 */ /* 0x000fd80003800200 */
[----:B------:R-:W-:Y:S05]  /*2150*/  @P0 BRA `(.L_x_43) ;  /* 0x0000000400240947 */ /* 0x000fea0003800000 */
[----:B------:R-:W-:Y:S01]  /*2160*/  UISETP.GT.U32.AND UP0, UPT, UR14, 0x7feffffe, UPT ;  /* 0x7feffffe0e00788c */ /* 0x000fe2000bf04070 */
[----:B------:R-:W-:Y:S01]  /*2170*/  LOP3.LUT P0, RZ, R0, 0xff, RZ, 0xc0, !PT ;  /* 0x000000ff00ff7812 */ /* 0x000fe2000780c0ff */
[----:B------:R-:W-:Y:S01]  /*2180*/  IMAD.MOV.U32 R26, RZ, RZ, R6 ;  /* 0x000000ffff1a7224 */ /* 0x000fe200078e0006 */
[----:B------:R-:W0:Y:S01]  /*2190*/  LDCU.64 UR18, c[0x0][0x3a8] ;  /* 0x00007500ff1277ac */ /* 0x000e220008000a00 */
[----:B------:R-:W-:-:S05]  /*21a0*/  IMAD.MOV.U32 R27, RZ, RZ, R7 ;  /* 0x000000ffff1b7224 */ /* 0x000fca00078e0007 */
[----:B------:R-:W-:Y:S05]  /*21b0*/  BRA.U UP0, `(.L_x_44) ;  /* 0x0000000100fc7547 */ /* 0x000fea000b800000 */
[----:B------:R-:W-:Y:S01]  /*21c0*/  UISETP.GT.U32.AND UP0, UPT, UR8, 0x3ff6a09e, UPT ;  /* 0x3ff6a09e0800788c */ /* 0x000fe2000bf04070 */
[----:B------:R-:W-:Y:S01]  /*21d0*/  IMAD.U32 R0, RZ, RZ, UR15 ;  /* 0x0000000fff007e24 */ /* 0x000fe2000f8e00ff */
[----:B------:R-:W-:Y:S01]  /*21e0*/  UMOV UR10, 0x3ae80f1e ;  /* 0x3ae80f1e000a7882 */ /* 0x000fe20000000000 */
[----:B------:R-:W-:Y:S01]  /*21f0*/  IMAD.U32 R28, RZ, RZ, UR5 ;  /* 0x00000005ff1c7e24 */ /* 0x000fe2000f8e00ff */
[----:B------:R-:W-:Y:S01]  /*2200*/  UMOV UR11, 0x3eb1380b ;  /* 0x3eb1380b000b7882 */ /* 0x000fe20000000000 */
[----:B------:R-:W-:Y:S01]  /*2210*/  IMAD.MOV.U32 R16, RZ, RZ, RZ ;  /* 0x000000ffff107224 */ /* 0x000fe200078e00ff */
[----:B------:R-:W-:Y:S01]  /*2220*/  PLOP3.LUT P1, PT, PT, PT, UP0, 0x80, 0x8 ;  /* 0x000000000008781c */ /* 0x000fe20003f2f008 */
[----:B------:R-:W-:Y:S01]  /*2230*/  IMAD.MOV.U32 R24, RZ, RZ, -0x748574fc ;  /* 0x8b7a8b04ff187424 */ /* 0x000fe200078e00ff */
[----:B------:R-:W-:Y:S01]  /*2240*/  UMOV UR16, 0x2d1b5154 ;  /* 0x2d1b515400107882 */ /* 0x000fe20000000000 */
[----:B------:R-:W-:Y:S01]  /*2250*/  IMAD.MOV.U32 R25, RZ, RZ, 0x3ed0ee25 ;  /* 0x3ed0ee25ff197424 */ /* 0x000fe200078e00ff */
[----:B------:R-:W-:Y:S01]  /*2260*/  FSEL R29, R0, UR8, P1 ;  /* 0x00000008001d7c08 */ /* 0x000fe20008800000 */
[----:B------:R-:W-:-:S05]  /*2270*/  UMOV UR17, 0x3f3c71c7 ;  /* 0x3f3c71c700117882 */ /* 0x000fca0000000000 */
[C---:B------:R-:W-:Y:S02]  /*2280*/  DADD R22, R28.reuse, 1 ;  /* 0x3ff000001c167429 */ /* 0x040fe40000000000 */
[----:B------:R-:W-:-:S04]  /*2290*/  DADD R28, R28, -1 ;  /* 0xbff000001c1c7429 */ /* 0x000fc80000000000 */
[----:B------:R-:W1:Y:S02]  /*22a0*/  MUFU.RCP64H R17, R23 ;  /* 0x0000001700117308 */ /* 0x000e640000001800 */
[----:B-1----:R-:W-:-:S08]  /*22b0*/  DFMA R18, -R22, R16, 1 ;  /* 0x3ff000001612742b */ /* 0x002fd00000000110 */
[----:B------:R-:W-:-:S08]  /*22c0*/  DFMA R18, R18, R18, R18 ;  /* 0x000000121212722b */ /* 0x000fd00000000012 */
[----:B------:R-:W-:-:S08]  /*22d0*/  DFMA R16, R16, R18, R16 ;  /* 0x000000121010722b */ /* 0x000fd00000000010 */
[----:B------:R-:W-:-:S08]  /*22e0*/  DMUL R18, R28, R16 ;  /* 0x000000101c127228 */ /* 0x000fd00000000000 */
[----:B------:R-:W-:-:S08]  /*22f0*/  DFMA R18, R28, R16, R18 ;  /* 0x000000101c12722b */ /* 0x000fd00000000012 */
[----:B------:R-:W-:Y:S02]  /*2300*/  DMUL R20, R18, R18 ;  /* 0x0000001212147228 */ /* 0x000fe40000000000 */
[----:B------:R-:W-:-:S06]  /*2310*/  DADD R26, R28, -R18 ;  /* 0x000000001c1a7229 */ /* 0x000fcc0000000812 */
[----:B------:R-:W-:Y:S01]  /*2320*/  DFMA R22, R20, UR10, R24 ;  /* 0x0000000a14167c2b */ /* 0x000fe20008000018 */
[----:B------:R-:W-:Y:S01]  /*2330*/  UMOV UR10, 0x9f02676f ;  /* 0x9f02676f000a7882 */ /* 0x000fe20000000000 */
[----:B------:R-:W-:Y:S01]  /*2340*/  UMOV UR11, 0x3ef3b266 ;  /* 0x3ef3b266000b7882 */ /* 0x000fe20000000000 */
[----:B------:R-:W-:-:S05]  /*2350*/  DADD R26, R26, R26 ;  /* 0x000000001a1a7229 */ /* 0x000fca000000001a */
[----:B------:R-:W-:Y:S01]  /*2360*/  DFMA R22, R20, R22, UR10 ;  /* 0x0000000a14167e2b */ /* 0x000fe20008000016 */
[----:B------:R-:W-:Y:S01]  /*2370*/  UMOV UR10, 0xa9ab0956 ;  /* 0xa9ab0956000a7882 */ /* 0x000fe20000000000 */
[----:B------:R-:W-:Y:S01]  /*2380*/  UMOV UR11, 0x3f1745cb ;  /* 0x3f1745cb000b7882 */ /* 0x000fe20000000000 */
[----:B------:R-:W-:-:S05]  /*2390*/  DFMA R28, R28, -R18, R26 ;  /* 0x800000121c1c722b */ /* 0x000fca000000001a */
[----:B------:R-:W-:Y:S01]  /*23a0*/  DFMA R22, R20, R22, UR10 ;  /* 0x0000000a14167e2b */ /* 0x000fe20008000016 */
[----:B------:R-:W-:Y:S02]  /*23b0*/  UIADD3 UR10, UPT, UPT, UR6, 0x1, URZ ;  /* 0x00000001060a7890 */ /* 0x000fe4000fffe0ff */
[----:B------:R-:W-:Y:S01]  /*23c0*/  @!UP0 UIADD3 UR10, UPT, UPT, UR6, URZ, URZ ;  /* 0x000000ff060a8290 */ /* 0x000fe2000fffe0ff */
[----:B------:R-:W-:Y:S01]  /*23d0*/  DMUL R28, R16, R28 ;  /* 0x0000001c101c7228 */ /* 0x000fe20000000000 */
[----:B------:R-:W-:Y:S02]  /*23e0*/  UMOV UR11, 0x43300000 ;  /* 0x43300000000b7882 */ /* 0x000fe40000000000 */
[----:B------:R-:W-:Y:S01]  /*23f0*/  ULOP3.LUT UR10, UR10, 0x80000000, URZ, 0x3c, !UPT ;  /* 0x800000000a0a7892 */ /* 0x000fe2000f8e3cff */
[----:B------:R-:W-:Y:S01]  /*2400*/  DFMA R24, R20, R22, UR16 ;  /* 0x0000001014187e2b */ /* 0x000fe20008000016 */
[----:B------:R-:W-:Y:S01]  /*2410*/  UMOV UR16, 0x923be72d ;  /* 0x923be72d00107882 */ /* 0x000fe20000000000 */
[----:B------:R-:W-:Y:S01]  /*2420*/  UMOV UR17, 0x3f624924 ;  /* 0x3f62492400117882 */ /* 0x000fe20000000000 */
[----:B------:R-:W-:-:S02]  /*2430*/  IMAD.MOV.U32 R22, RZ, RZ, -0x80000000 ;  /* 0x80000000ff167424 */ /* 0x000fc400078e00ff */
[----:B------:R-:W-:-:S03]  /*2440*/  IMAD.MOV.U32 R23, RZ, RZ, 0x43300000 ;  /* 0x43300000ff177424 */ /* 0x000fc600078e00ff */
[----:B------:R-:W-:Y:S01]  /*2450*/  DFMA R24, R20, R24, UR16 ;  /* 0x0000001014187e2b */ /* 0x000fe20008000018 */
[----:B------:R-:W-:Y:S01]  /*2460*/  UMOV UR16, 0x9999a3c4 ;  /* 0x9999a3c400107882 */ /* 0x000fe20000000000 */
[----:B------:R-:W-:Y:S01]  /*2470*/  UMOV UR17, 0x3f899999 ;  /* 0x3f89999900117882 */ /* 0x000fe20000000000 */
[----:B------:R-:W-:Y:S01]  /*2480*/  DADD R22, -R22, UR10 ;  /* 0x0000000a16167e29 */ /* 0x000fe20008000100 */
[----:B------:R-:W-:Y:S01]  /*2490*/  UMOV UR10, 0x55555554 ;  /* 0x55555554000a7882 */ /* 0x000fe20000000000 */
[----:B------:R-:W-:-:S03]  /*24a0*/  UMOV UR11, 0x3fb55555 ;  /* 0x3fb55555000b7882 */ /* 0x000fc60000000000 */
[----:B------:R-:W-:Y:S01]  /*24b0*/  DFMA R24, R20, R24, UR16 ;  /* 0x0000001014187e2b */ /* 0x000fe20008000018 */
[----:B------:R-:W-:Y:S01]  /*24c0*/  UMOV UR16, 0xfefa39ef ;  /* 0xfefa39ef00107882 */ /* 0x000fe20000000000 */
[----:B------:R-:W-:Y:S02]  /*24d0*/  UMOV UR17, 0x3fe62e42 ;  /* 0x3fe62e4200117882 */ /* 0x000fe40000000000 */
[----:B------:R-:W-:-:S04]  /*24e0*/  DFMA R26, R22, UR16, R18 ;  /* 0x00000010161a7c2b */ /* 0x000fc80008000012 */
[----:B------:R-:W-:Y:S01]  /*24f0*/  DFMA R30, R20, R24, UR10 ;  /* 0x0000000a141e7e2b */ /* 0x000fe20008000018 */
[----:B------:R-:W-:Y:S01]  /*2500*/  UMOV UR10, 0xfefa39ef ;  /* 0xfefa39ef000a7882 */ /* 0x000fe20000000000 */
[----:B------:R-:W-:Y:S02]  /*2510*/  UMOV UR11, 0x3fe62e42 ;  /* 0x3fe62e42000b7882 */ /* 0x000fe40000000000 */
[----:B------:R-:W-:Y:S01]  /*2520*/  DFMA R24, R22, -UR10, R26 ;  /* 0x8000000a16187c2b */ /* 0x000fe2000800001a */
[----:B------:R-:W-:Y:S01]  /*2530*/  UMOV UR10, 0x3b39803f ;  /* 0x3b39803f000a7882 */ /* 0x000fe20000000000 */
[----:B------:R-:W-:Y:S02]  /*2540*/  UMOV UR11, 0x3c7abc9e ;  /* 0x3c7abc9e000b7882 */ /* 0x000fe40000000000 */
[----:B------:R-:W-:-:S04]  /*2550*/  DMUL R30, R20, R30 ;  /* 0x0000001e141e7228 */ /* 0x000fc80000000000 */
[----:B------:R-:W-:-:S04]  /*2560*/  DADD R24, -R18, R24 ;  /* 0x0000000012187229 */ /* 0x000fc80000000118 */
[----:B------:R-:W-:-:S08]  /*2570*/  DFMA R28, R18, R30, R28 ;  /* 0x0000001e121c722b */ /* 0x000fd0000000001c */
[----:B------:R-:W-:-:S08]  /*2580*/  DADD R24, R28, -R24 ;  /* 0x000000001c187229 */ /* 0x000fd00000000818 */
[----:B------:R-:W-:-:S08]  /*2590*/  DFMA R24, R22, UR10, R24 ;  /* 0x0000000a16187c2b */ /* 0x000fd00008000018 */
[----:B------:R-:W-:-:S11]  /*25a0*/  DADD R26, R26, R24 ;  /* 0x000000001a1a7229 */ /* 0x000fd60000000018 */
.L_x_44:
[----:B------:R-:W-:Y:S01]  /*25b0*/  SEL R5, R5, 0x1, P0 ;  /* 0x0000000105057807 */ /* 0x000fe20000000000 */
[----:B0-----:R-:W-:Y:S02]  /*25c0*/  IMAD.U32 R20, RZ, RZ, UR18 ;  /* 0x00000012ff147e24 */ /* 0x001fe4000f8e00ff */
[----:B------:R-:W-:Y:S01]  /*25d0*/  IMAD.U32 R21, RZ, RZ, UR19 ;  /* 0x00000013ff157e24 */ /* 0x000fe2000f8e00ff */
[----:B------:R-:W-:Y:S06]  /*25e0*/  BRA `(.L_x_45) ;  /* 0x0000000400b87947 */ /* 0x000fec0003800000 */
.L_x_43:
[----:B------:R-:W0:Y:S01]  /*25f0*/  I2F.F64 R16, R16 ;  /* 0x0000001000107312 */ /* 0x000e220000201c00 */
[----:B------:R-:W-:Y:S01]  /*2600*/  IMAD.MOV.U32 R20, RZ, RZ, 0x1 ;  /* 0x00000001ff147424 */ /* 0x000fe200078e00ff */
[----:B------:R-:W-:Y:S01]  /*2610*/  FSETP.GEU.AND P1, PT, |R19|, 6.5827683646048100446e-37, PT ;  /* 0x036000001300780b */ /* 0x000fe20003f2e200 */
[----:B------:R-:W-:Y:S05]  /*2620*/  BSSY.RECONVERGENT B1, `(.L_x_46) ;  /* 0x0000015000017945 */ /* 0x000fea0003800200 */
[----:B0-----:R-:W0:Y:S02]  /*2630*/  MUFU.RCP64H R21, R17 ;  /* 0x0000001100157308 */ /* 0x001e240000001800 */
[----:B0-----:R-:W-:-:S08]  /*2640*/  DFMA R22, -R16, R20, 1 ;  /* 0x3ff000001016742b */ /* 0x001fd00000000114 */
[----:B------:R-:W-:-:S08]  /*2650*/  DFMA R22, R22, R22, R22 ;  /* 0x000000161616722b */ /* 0x000fd00000000016 */
[----:B------:R-:W-:-:S08]  /*2660*/  DFMA R22, R20, R22, R20 ;  /* 0x000000161416722b */ /* 0x000fd00000000014 */
[----:B------:R-:W-:-:S08]  /*2670*/  DFMA R20, -R16, R22, 1 ;  /* 0x3ff000001014742b */ /* 0x000fd00000000116 */
[----:B------:R-:W-:-:S08]  /*2680*/  DFMA R20, R22, R20, R22 ;  /* 0x000000141614722b */ /* 0x000fd00000000016 */
[----:B------:R-:W-:-:S08]  /*2690*/  DMUL R22, R20, R18 ;  /* 0x0000001214167228 */ /* 0x000fd00000000000 */
[----:B------:R-:W-:-:S08]  /*26a0*/  DFMA R24, -R16, R22, R18 ;  /* 0x000000161018722b */ /* 0x000fd00000000112 */
[----:B------:R-:W-:-:S10]  /*26b0*/  DFMA R20, R20, R24, R22 ;  /* 0x000000181414722b */ /* 0x000fd40000000016 */
[----:B------:R-:W-:-:S05]  /*26c0*/  FFMA R0, RZ, R17, R21 ;  /* 0x00000011ff007223 */ /* 0x000fca0000000015 */
[----:B------:R-:W-:-:S13]  /*26d0*/  FSETP.GT.AND P0, PT, |R0|, 1.469367938527859385e-39, PT ;  /* 0x001000000000780b */ /* 0x000fda0003f04200 */
[----:B------:R-:W-:Y:S05]  /*26e0*/  @P0 BRA P1, `(.L_x_47) ;  /* 0x0000000000200947 */ /* 0x000fea0000800000 */
[----:B------:R-:W-:Y:S01]  /*26f0*/  IMAD.MOV.U32 R24, RZ, RZ, R18 ;  /* 0x000000ffff187224 */ /* 0x000fe200078e0012 */
[----:B------:R-:W-:Y:S01]  /*2700*/  MOV R0, 0x2750 ;  /* 0x0000275000007802 */ /* 0x000fe20000000f00 */
[----:B------:R-:W-:Y:S02]  /*2710*/  IMAD.MOV.U32 R25, RZ, RZ, R19 ;  /* 0x000000ffff197224 */ /* 0x000fe400078e0013 */
[----:B------:R-:W-:Y:S02]  /*2720*/  IMAD.MOV.U32 R22, RZ, RZ, R16 ;  /* 0x000000ffff167224 */ /* 0x000fe400078e0010 */
[----:B------:R-:W-:-:S07]  /*2730*/  IMAD.MOV.U32 R23, RZ, RZ, R17 ;  /* 0x000000ffff177224 */ /* 0x000fce00078e0011 */
[----:B------:R-:W-:Y:S05]  /*2740*/  CALL.REL.NOINC `($__internal_1_$__cuda_sm20_div_rn_f64_full) ;  /* 0x0000001000587944 */ /* 0x000fea0003c00000 */
[----:B------:R-:W-:Y:S02]  /*2750*/  IMAD.MOV.U32 R20, RZ, RZ, R28 ;  /* 0x000000ffff147224 */ /* 0x000fe400078e001c */
[----:B------:R-:W-:-:S07]  /*2760*/  IMAD.MOV.U32 R21, RZ, RZ, R29 ;  /* 0x000000ffff157224 */ /* 0x000fce00078e001d */
.L_x_47:
[----:B------:R-:W-:Y:S05]  /*2770*/  BSYNC.RECONVERGENT B1 ;  /* 0x0000000000017941 */ /* 0x000fea0003800200 */
.L_x_46:
[----:B------:R-:W-:Y:S01]  /*2780*/  ISETP.GT.AND P0, PT, R21, 0xfffff, PT ;  /* 0x000fffff1500780c */ /* 0x000fe20003f04270 */
[--C-:B------:R-:W-:Y:S02]  /*2790*/  IMAD.MOV.U32 R16, RZ, RZ, R20.reuse ;  /* 0x000000ffff107224 */ /* 0x100fe400078e0014 */
[--C-:B------:R-:W-:Y:S02]  /*27a0*/  IMAD.MOV.U32 R17, RZ, RZ, R21.reuse ;  /* 0x000000ffff117224 */ /* 0x100fe400078e0015 */
[----:B------:R-:W-:Y:S02]  /*27b0*/  IMAD.MOV.U32 R5, RZ, RZ, R21 ;  /* 0x000000ffff057224 */ /* 0x000fe400078e0015 */
[----:B------:R-:W-:-:S06]  /*27c0*/  IMAD.MOV.U32 R30, RZ, RZ, R20 ;  /* 0x000000ffff1e7224 */ /* 0x000fcc00078e0014 */
[----:B------:R-:W-:-:S10]  /*27d0*/  @!P0 DMUL R16, R20, 1.80143985094819840000e+16 ;  /* 0x4350000014108828 */ /* 0x000fd40000000000 */
[----:B------:R-:W-:Y:S02]  /*27e0*/  @!P0 IMAD.MOV.U32 R5, RZ, RZ, R17 ;  /* 0x000000ffff058224 */ /* 0x000fe400078e0011 */
[----:B------:R-:W-:Y:S02]  /*27f0*/  @!P0 IMAD.MOV.U32 R30, RZ, RZ, R16 ;  /* 0x000000ffff1e8224 */ /* 0x000fe400078e0010 */
[----:B------:R-:W-:-:S05]  /*2800*/  VIADD R0, R5, 0xffffffff ;  /* 0xffffffff05007836 */ /* 0x000fca0000000000 */
[----:B------:R-:W-:Y:S01]  /*2810*/  ISETP.GT.U32.AND P1, PT, R0, 0x7feffffe, PT ;  /* 0x7feffffe0000780c */ /* 0x000fe20003f24070 */
[----:B------:R-:W-:Y:S02]  /*2820*/  IMAD.MOV.U32 R0, RZ, RZ, -0x3ff ;  /* 0xfffffc01ff007424 */ /* 0x000fe400078e00ff */
[----:B------:R-:W-:-:S10]  /*2830*/  @!P0 IMAD.MOV.U32 R0, RZ, RZ, -0x435 ;  /* 0xfffffbcbff008424 */ /* 0x000fd400078e00ff */
[----:B------:R-:W-:Y:S05]  /*2840*/  @P1 BRA `(.L_x_48) ;  /* 0x0000000400041947 */ /* 0x000fea0003800000 */
[C---:B------:R-:W-:Y:S01]  /*2850*/  LOP3.LUT R16, R5.reuse, 0xfffff, RZ, 0xc0, !PT ;  /* 0x000fffff05107812 */ /* 0x040fe200078ec0ff */
[----:B------:R-:W-:Y:S01]  /*2860*/  IMAD.MOV.U32 R26, RZ, RZ, -0x748574fc ;  /* 0x8b7a8b04ff1a7424 */ /* 0x000fe200078e00ff */
[----:B------:R-:W-:Y:S01]  /*2870*/  UMOV UR10, 0x3ae80f1e ;  /* 0x3ae80f1e000a7882 */ /* 0x000fe20000000000 */
[----:B------:R-:W-:Y:S01]  /*2880*/  IMAD.MOV.U32 R27, RZ, RZ, 0x3ed0ee25 ;  /* 0x3ed0ee25ff1b7424 */ /* 0x000fe200078e00ff */
[----:B------:R-:W-:Y:S01]  /*2890*/  LOP3.LUT R31, R16, 0x3ff00000, RZ, 0xfc, !PT ;  /* 0x3ff00000101f7812 */ /* 0x000fe200078efcff */
[----:B------:R-:W-:Y:S01]  /*28a0*/  IMAD.MOV.U32 R16, RZ, RZ, RZ ;  /* 0x000000ffff107224 */ /* 0x000fe200078e00ff */
[----:B------:R-:W-:Y:S01]  /*28b0*/  UMOV UR11, 0x3eb1380b ;  /* 0x3eb1380b000b7882 */ /* 0x000fe20000000000 */
[----:B------:R-:W-:Y:S01]  /*28c0*/  LEA.HI R0, R5, R0, RZ, 0xc ;  /* 0x0000000005007211 */ /* 0x000fe200078f60ff */
[----:B------:R-:W-:Y:S01]  /*28d0*/  UMOV UR16, 0x80000000 ;  /* 0x8000000000107882 */ /* 0x000fe20000000000 */
[----:B------:R-:W-:Y:S01]  /*28e0*/  ISETP.GE.U32.AND P0, PT, R31, 0x3ff6a09f, PT ;  /* 0x3ff6a09f1f00780c */ /* 0x000fe20003f06070 */
[----:B------:R-:W-:Y:S01]  /*28f0*/  UMOV UR17, 0x43300000 ;  /* 0x4330000000117882 */ /* 0x000fe20000000000 */
[----:B------:R-:W-:-:S11]  /*2900*/  IMAD.MOV.U32 R5, RZ, RZ, RZ ;  /* 0x000000ffff057224 */ /* 0x000fd600078e00ff */
[----:B------:R-:W-:Y:S02]  /*2910*/  @P0 VIADD R17, R31, 0xfff00000 ;  /* 0xfff000001f110836 */ /* 0x000fe40000000000 */
[----:B------:R-:W-:Y:S02]  /*2920*/  @P0 VIADD R0, R0, 0x1 ;  /* 0x0000000100000836 */ /* 0x000fe40000000000 */
[----:B------:R-:W-:-:S06]  /*2930*/  @P0 IMAD.MOV.U32 R31, RZ, RZ, R17 ;  /* 0x000000ffff1f0224 */ /* 0x000fcc00078e0011 */
[C---:B------:R-:W-:Y:S02]  /*2940*/  DADD R24, R30.reuse, 1 ;  /* 0x3ff000001e187429 */ /* 0x040fe40000000000 */
[----:B------:R-:W-:-:S04]  /*2950*/  DADD R30, R30, -1 ;  /* 0xbff000001e1e7429 */ /* 0x000fc80000000000 */
[----:B------:R-:W0:Y:S02]  /*2960*/  MUFU.RCP64H R17, R25 ;  /* 0x0000001900117308 */ /* 0x000e240000001800 */
[----:B0-----:R-:W-:-:S08]  /*2970*/  DFMA R18, -R24, R16, 1 ;  /* 0x3ff000001812742b */ /* 0x001fd00000000110 */
        /* <DEDUP_REMOVED lines=15> */
[----:B------:R-:W-:Y:S01]  /*2a70*/  UMOV UR10, 0x2d1b5154 ;  /* 0x2d1b5154000a7882 */ /* 0x000fe20000000000 */
[----:B------:R-:W-:Y:S01]  /*2a80*/  UMOV UR11, 0x3f3c71c7 ;  /* 0x3f3c71c7000b7882 */ /* 0x000fe20000000000 */
[----:B------:R-:W-:-:S05]  /*2a90*/  DMUL R30, R16, R30 ;  /* 0x0000001e101e7228 */ /* 0x000fca0000000000 */
[----:B------:R-:W-:Y:S01]  /*2aa0*/  DFMA R26, R22, R24, UR10 ;  /* 0x0000000a161a7e2b */ /* 0x000fe20008000018 */
[----:B------:R-:W-:Y:S01]  /*2ab0*/  UMOV UR10, 0x923be72d ;  /* 0x923be72d000a7882 */ /* 0x000fe20000000000 */
[----:B------:R-:W-:Y:S01]  /*2ac0*/  UMOV UR11, 0x3f624924 ;  /* 0x3f624924000b7882 */ /* 0x000fe20000000000 */
[----:B------:R-:W-:Y:S01]  /*2ad0*/  LOP3.LUT R24, R0, 0x80000000, RZ, 0x3c, !PT ;  /* 0x8000000000187812 */ /* 0x000fe200078e3cff */
[----:B------:R-:W-:-:S04]  /*2ae0*/  IMAD.MOV.U32 R25, RZ, RZ, 0x43300000 ;  /* 0x43300000ff197424 */ /* 0x000fc800078e00ff */
[----:B------:R-:W-:Y:S01]  /*2af0*/  DFMA R26, R22, R26, UR10 ;  /* 0x0000000a161a7e2b */ /* 0x000fe2000800001a */
[----:B------:R-:W-:Y:S01]  /*2b00*/  UMOV UR10, 0x9999a3c4 ;  /* 0x9999a3c4000a7882 */ /* 0x000fe20000000000 */
[----:B------:R-:W-:Y:S01]  /*2b10*/  UMOV UR11, 0x3f899999 ;  /* 0x3f899999000b7882 */ /* 0x000fe20000000000 */
[----:B------:R-:W-:Y:S01]  /*2b20*/  DADD R24, R24, -UR16 ;  /* 0x8000001018187e29 */ /* 0x000fe20008000000 */
[----:B------:R-:W-:Y:S01]  /*2b30*/  UMOV UR16, 0xfefa39ef ;  /* 0xfefa39ef00107882 */ /* 0x000fe20000000000 */
[----:B------:R-:W-:-:S03]  /*2b40*/  UMOV UR17, 0x3fe62e42 ;  /* 0x3fe62e4200117882 */ /* 0x000fc60000000000 */
[----:B------:R-:W-:Y:S01]  /*2b50*/  DFMA R26, R22, R26, UR10 ;  /* 0x0000000a161a7e2b */ /* 0x000fe2000800001a */
[----:B------:R-:W-:Y:S01]  /*2b60*/  UMOV UR10, 0x55555554 ;  /* 0x55555554000a7882 */ /* 0x000fe20000000000 */
[----:B------:R-:W-:Y:S01]  /*2b70*/  UMOV UR11, 0x3fb55555 ;  /* 0x3fb55555000b7882 */ /* 0x000fe20000000000 */
[----:B------:R-:W-:-:S05]  /*2b80*/  DFMA R28, R24, UR16, R18 ;  /* 0x00000010181c7c2b */ /* 0x000fca0008000012 */
        /* <DEDUP_REMOVED lines=11> */
[----:B------:R-:W-:Y:S01]  /*2c40*/  DADD R26, R28, R26 ;  /* 0x000000001c1a7229 */ /* 0x000fe2000000001a */
[----:B------:R-:W-:Y:S10]  /*2c50*/  BRA `(.L_x_45) ;  /* 0x00000000001c7947 */ /* 0x000ff40003800000 */
.L_x_48:
[----:B------:R-:W-:Y:S01]  /*2c60*/  IMAD.MOV.U32 R18, RZ, RZ, 0x0 ;  /* 0x00000000ff127424 */ /* 0x000fe200078e00ff */
[----:B------:R-:W-:Y:S01]  /*2c70*/  LOP3.LUT P0, RZ, R17, 0x7fffffff, RZ, 0xc0, !PT ;  /* 0x7fffffff11ff7812 */ /* 0x000fe2000780c0ff */
[----:B------:R-:W-:Y:S02]  /*2c80*/  IMAD.MOV.U32 R19, RZ, RZ, 0x7ff00000 ;  /* 0x7ff00000ff137424 */ /* 0x000fe400078e00ff */
[----:B------:R-:W-:-:S04]  /*2c90*/  IMAD.MOV.U32 R5, RZ, RZ, RZ ;  /* 0x000000ffff057224 */ /* 0x000fc800078e00ff */
[----:B------:R-:W-:-:S10]  /*2ca0*/  DFMA R18, R16, R18, +INF ;  /* 0x7ff000001012742b */ /* 0x000fd40000000012 */
[----:B------:R-:W-:Y:S02]  /*2cb0*/  FSEL R26, R18, RZ, P0 ;  /* 0x000000ff121a7208 */ /* 0x000fe40000000000 */
[----:B------:R-:W-:-:S07]  /*2cc0*/  FSEL R27, R19, -QNAN , P0 ;  /* 0xfff00000131b7808 */ /* 0x000fce0000000000 */
.L_x_45:
[----:B------:R-:W-:Y:S05]  /*2cd0*/  BSYNC.RECONVERGENT B0 ;  /* 0x0000000000007941 */ /* 0x000fea0003800200 */
.L_x_42:
[----:B------:R-:W0:Y:S01]  /*2ce0*/  MUFU.RCP64H R17, R21 ;  /* 0x0000001500117308 */ /* 0x000e220000001800 */
[----:B------:R-:W-:Y:S01]  /*2cf0*/  VIADD R16, R21, 0x300402 ;  /* 0x0030040215107836 */ /* 0x000fe20000000000 */
[----:B------:R-:W-:Y:S04]  /*2d00*/  BSSY.RECONVERGENT B0, `(.L_x_49) ;  /* 0x000000e000007945 */ /* 0x000fe80003800200 */
[----:B------:R-:W-:Y:S01]  /*2d10*/  FSETP.GEU.AND P0, PT, |R16|, 5.8789094863358348022e-39, PT ;  /* 0x004004021000780b */ /* 0x000fe20003f0e200 */
[----:B0-----:R-:W-:-:S08]  /*2d20*/  DFMA R18, R16, -R20, 1 ;  /* 0x3ff000001012742b */ /* 0x001fd00000000814 */
[----:B------:R-:W-:-:S08]  /*2d30*/  DFMA R18, R18, R18, R18 ;  /* 0x000000121212722b */ /* 0x000fd00000000012 */
[----:B------:R-:W-:-:S08]  /*2d40*/  DFMA R18, R16, R18, R16 ;  /* 0x000000121012722b */ /* 0x000fd00000000010 */
[----:B------:R-:W-:-:S08]  /*2d50*/  DFMA R22, R18, -R20, 1 ;  /* 0x3ff000001216742b */ /* 0x000fd00000000814 */
[----:B------:R-:W-:Y:S01]  /*2d60*/  DFMA R18, R18, R22, R18 ;  /* 0x000000161212722b */ /* 0x000fe20000000012 */
[----:B------:R-:W-:Y:S10]  /*2d70*/  @P0 BRA `(.L_x_50) ;  /* 0x0000000000180947 */ /* 0x000ff40003800000 */
[----:B------:R-:W-:Y:S01]  /*2d80*/  LOP3.LUT R0, R21, 0x7fffffff, RZ, 0xc0, !PT ;  /* 0x7fffffff15007812 */ /* 0x000fe200078ec0ff */
[----:B------:R-:W-:Y:S02]  /*2d90*/  IMAD.MOV.U32 R16, RZ, RZ, R20 ;  /* 0x000000ffff107224 */ /* 0x000fe400078e0014 */
[----:B------:R-:W-:Y:S02]  /*2da0*/  IMAD.MOV.U32 R17, RZ, RZ, R21 ;  /* 0x000000ffff117224 */ /* 0x000fe400078e0015 */
[----:B------:R-:W-:Y:S01]  /*2db0*/  VIADD R20, R0, 0xfff00000 ;  /* 0xfff0000000147836 */ /* 0x000fe20000000000 */
[----:B------:R-:W-:-:S07]  /*2dc0*/  MOV R0, 0x2de0 ;  /* 0x00002de000007802 */ /* 0x000fce0000000f00 */
[----:B------:R-:W-:Y:S05]  /*2dd0*/  CALL.REL.NOINC `($__internal_0_$__cuda_sm20_dblrcp_rn_slowpath_v3) ;  /* 0x0000000800147944 */ /* 0x000fea0003c00000 */
.L_x_50:
[----:B------:R-:W-:Y:S05]  /*2de0*/  BSYNC.RECONVERGENT B0 ;  /* 0x0000000000007941 */ /* 0x000fea0003800200 */
.L_x_49:
[----:B------:R-:W-:Y:S01]  /*2df0*/  ISETP.LT.AND P0, PT, R4, UR7, PT ;  /* 0x0000000704007c0c */ /* 0x000fe2000bf01270 */
[----:B------:R-:W-:Y:S01]  /*2e00*/  BSSY.RECONVERGENT B0, `(.L_x_51) ;  /* 0x000007d000007945 */ /* 0x000fe20003800200 */
[----:B------:R-:W-:Y:S02]  /*2e10*/  DADD R12, R18, R12 ;  /* 0x00000000120c7229 */ /* 0x000fe4000000000c */
[----:B------:R-:W-:-:S09]  /*2e20*/  DADD R14, R26, R14 ;  /* 0x000000001a0e7229 */ /* 0x000fd2000000000e */
[----:B------:R-:W-:Y:S05]  /*2e30*/  @P0 BRA `(.L_x_52) ;  /* 0x0000000400e40947 */ /* 0x000fea0003800000 */
[----:B------:R-:W0:Y:S01]  /*2e40*/  LDCU UR4, c[0x0][0x3d0] ;  /* 0x00007a00ff0477ac */ /* 0x000e220008000800 */
[----:B------:R-:W-:Y:S01]  /*2e50*/  IMAD.MOV.U32 R18, RZ, RZ, 0x1 ;  /* 0x00000001ff127424 */ /* 0x000fe200078e00ff */
[----:B------:R-:W-:Y:S01]  /*2e60*/  FSETP.GEU.AND P1, PT, |R15|, 6.5827683646048100446e-37, PT ;  /* 0x036000000f00780b */ /* 0x000fe20003f2e200 */
[----:B------:R-:W-:Y:S01]  /*2e70*/  BSSY.RECONVERGENT B1, `(.L_x_53) ;  /* 0x0000017000017945 */ /* 0x000fe20003800200 */
[----:B0-----:R-:W-:-:S09]  /*2e80*/  UIADD3 UR4, UPT, UPT, -UR7, -0x2, UR4 ;  /* 0xfffffffe07047890 */ /* 0x001fd2000fffe104 */
[----:B------:R-:W0:Y:S08]  /*2e90*/  I2F.F64 R16, UR4 ;  /* 0x0000000400107d12 */ /* 0x000e300008201c00 */
        /* <DEDUP_REMOVED lines=20> */
.L_x_54:
[----:B------:R-:W-:Y:S05]  /*2fe0*/  BSYNC.RECONVERGENT B1 ;  /* 0x0000000000017941 */ /* 0x000fea0003800200 */
.L_x_53:
[----:B------:R-:W-:Y:S01]  /*2ff0*/  IMAD.MOV.U32 R20, RZ, RZ, 0x652b82fe ;  /* 0x652b82feff147424 */ /* 0x000fe200078e00ff */
[----:B------:R-:W-:Y:S01]  /*3000*/  UMOV UR10, 0xfefa39ef ;  /* 0xfefa39ef000a7882 */ /* 0x000fe20000000000 */
[----:B------:R-:W-:Y:S01]  /*3010*/  IMAD.MOV.U32 R21, RZ, RZ, 0x3ff71547 ;  /* 0x3ff71547ff157424 */ /* 0x000fe200078e00ff */
[----:B------:R-:W-:Y:S01]  /*3020*/  UMOV UR11, 0x3fe62e42 ;  /* 0x3fe62e42000b7882 */ /* 0x000fe20000000000 */
[----:B------:R-:W-:Y:S01]  /*3030*/  FSETP.GEU.AND P0, PT, |R19|, 4.1917929649353027344, PT ;  /* 0x4086232b1300780b */ /* 0x000fe20003f0e200 */
[----:B------:R-:W-:Y:S03]  /*3040*/  BSSY.RECONVERGENT B1, `(.L_x_55) ;  /* 0x000003a000017945 */ /* 0x000fe60003800200 */
[----:B------:R-:W-:-:S08]  /*3050*/  DFMA R20, R18, R20, 6.75539944105574400000e+15 ;  /* 0x433800001214742b */ /* 0x000fd00000000014 */
[----:B------:R-:W-:-:S08]  /*3060*/  DADD R22, R20, -6.75539944105574400000e+15 ;  /* 0xc338000014167429 */ /* 0x000fd00000000000 */
[----:B------:R-:W-:Y:S01]  /*3070*/  DFMA R24, R22, -UR10, R18 ;  /* 0x8000000a16187c2b */ /* 0x000fe20008000012 */
[----:B------:R-:W-:Y:S01]  /*3080*/  UMOV UR10, 0x3b39803f ;  /* 0x3b39803f000a7882 */ /* 0x000fe20000000000 */
[----:B------:R-:W-:-:S06]  /*3090*/  UMOV UR11, 0x3c7abc9e ;  /* 0x3c7abc9e000b7882 */ /* 0x000fcc0000000000 */
[----:B------:R-:W-:Y:S01]  /*30a0*/  DFMA R22, R22, -UR10, R24 ;  /* 0x8000000a16167c2b */ /* 0x000fe20008000018 */
[----:B------:R-:W-:Y:S01]  /*30b0*/  UMOV UR10, 0x69ce2bdf ;  /* 0x69ce2bdf000a7882 */ /* 0x000fe20000000000 */
[----:B------:R-:W-:Y:S01]  /*30c0*/  IMAD.MOV.U32 R24, RZ, RZ, -0x35dec16 ;  /* 0xfca213eaff187424 */ /* 0x000fe200078e00ff */
[----:B------:R-:W-:Y:S01]  /*30d0*/  UMOV UR11, 0x3e5ade15 ;  /* 0x3e5ade15000b7882 */ /* 0x000fe20000000000 */
[----:B------:R-:W-:-:S06]  /*30e0*/  IMAD.MOV.U32 R25, RZ, RZ, 0x3e928af3 ;  /* 0x3e928af3ff197424 */ /* 0x000fcc00078e00ff */
[----:B------:R-:W-:Y:S01]  /*30f0*/  DFMA R24, R22, UR10, R24 ;  /* 0x0000000a16187c2b */ /* 0x000fe20008000018 */
[----:B------:R-:W-:Y:S01]  /*3100*/  UMOV UR10, 0x62401315 ;  /* 0x62401315000a7882 */ /* 0x000fe20000000000 */
[----:B------:R-:W-:-:S06]  /*3110*/  UMOV UR11, 0x3ec71dee ;  /* 0x3ec71dee000b7882 */ /* 0x000fcc0000000000 */
[----:B------:R-:W-:Y:S01]  /*3120*/  DFMA R24, R22, R24, UR10 ;  /* 0x0000000a16187e2b */ /* 0x000fe20008000018 */
        /* <DEDUP_REMOVED lines=19> */
[----:B------:R-:W0:Y:S01]  /*3260*/  MUFU.RCP64H R25, R13 ;  /* 0x0000000d00197308 */ /* 0x000e220000001800 */
[----:B------:R-:W-:Y:S01]  /*3270*/  UMOV UR11, 0x3fe00000 ;  /* 0x3fe00000000b7882 */ /* 0x000fe20000000000 */
[----:B------:R-:W-:-:S04]  /*3280*/  IMAD.MOV.U32 R24, RZ, RZ, 0x1 ;  /* 0x00000001ff187424 */ /* 0x000fc800078e00ff */
[----:B------:R-:W-:-:S08]  /*3290*/  DFMA R26, R22, R26, UR10 ;  /* 0x0000000a161a7e2b */ /* 0x000fd0000800001a */
[----:B------:R-:W-:Y:S02]  /*32a0*/  DFMA R26, R22, R26, 1 ;  /* 0x3ff00000161a742b */ /* 0x000fe4000000001a */
[----:B0-----:R-:W-:-:S06]  /*32b0*/  DFMA R28, -R12, R24, 1 ;  /* 0x3ff000000c1c742b */ /* 0x001fcc0000000118 */
[----:B------:R-:W-:Y:S02]  /*32c0*/  DFMA R26, R22, R26, 1 ;  /* 0x3ff00000161a742b */ /* 0x000fe4000000001a */
[----:B------:R-:W-:-:S08]  /*32d0*/  DFMA R28, R28, R28, R28 ;  /* 0x0000001c1c1c722b */ /* 0x000fd0000000001c */
[----:B------:R-:W-:Y:S01]  /*32e0*/  IMAD R23, R20, 0x100000, R27 ;  /* 0x0010000014177824 */ /* 0x000fe200078e021b */
[----:B------:R-:W-:Y:S01]  /*32f0*/  DFMA R24, R24, R28, R24 ;  /* 0x0000001c1818722b */ /* 0x000fe20000000018 */
[----:B------:R-:W-:Y:S01]  /*3300*/  IMAD.MOV.U32 R22, RZ, RZ, R26 ;  /* 0x000000ffff167224 */ /* 0x000fe200078e001a */
[----:B------:R-:W-:Y:S09]  /*3310*/  @!P0 BRA `(.L_x_56) ;  /* 0x0000000000308947 */ /* 0x000ff20003800000 */
[----:B------:R-:W-:Y:S01]  /*3320*/  FSETP.GEU.AND P1, PT, |R19|, 4.2275390625, PT ;  /* 0x408748001300780b */ /* 0x000fe20003f2e200 */
[C---:B------:R-:W-:Y:S02]  /*3330*/  DADD R22, R18.reuse, +INF ;  /* 0x7ff0000012167429 */ /* 0x040fe40000000000 */
[----:B------:R-:W-:-:S08]  /*3340*/  DSETP.GEU.AND P0, PT, R18, RZ, PT ;  /* 0x000000ff1200722a */ /* 0x000fd00003f0e000 */
[----:B------:R-:W-:Y:S02]  /*3350*/  FSEL R22, R22, RZ, P0 ;  /* 0x000000ff16167208 */ /* 0x000fe40000000000 */
[----:B------:R-:W-:Y:S02]  /*3360*/  @!P1 LEA.HI R0, R20, R20, RZ, 0x1 ;  /* 0x0000001414009211 */ /* 0x000fe400078f08ff */
[----:B------:R-:W-:Y:S02]  /*3370*/  FSEL R23, R23, RZ, P0 ;  /* 0x000000ff17177208 */ /* 0x000fe40000000000 */
[----:B------:R-:W-:-:S05]  /*3380*/  @!P1 SHF.R.S32.HI R19, RZ, 0x1, R0 ;  /* 0x00000001ff139819 */ /* 0x000fca0000011400 */
[----:B------:R-:W-:Y:S02]  /*3390*/  @!P1 IMAD.IADD R18, R20, 0x1, -R19 ;  /* 0x0000000114129824 */ /* 0x000fe400078e0a13 */
[----:B------:R-:W-:-:S03]  /*33a0*/  @!P1 IMAD R27, R19, 0x100000, R27 ;  /* 0x00100000131b9824 */ /* 0x000fc600078e021b */
[----:B------:R-:W-:Y:S01]  /*33b0*/  @!P1 LEA R19, R18, 0x3ff00000, 0x14 ;  /* 0x3ff0000012139811 */ /* 0x000fe200078ea0ff */
[----:B------:R-:W-:-:S06]  /*33c0*/  @!P1 IMAD.MOV.U32 R18, RZ, RZ, RZ ;  /* 0x000000ffff129224 */ /* 0x000fcc00078e00ff */
[----:B------:R-:W-:-:S11]  /*33d0*/  @!P1 DMUL R22, R26, R18 ;  /* 0x000000121a169228 */ /* 0x000fd60000000000 */
.L_x_56:
[----:B------:R-:W-:Y:S05]  /*33e0*/  BSYNC.RECONVERGENT B1 ;  /* 0x0000000000017941 */ /* 0x000fea0003800200 */
.L_x_55:
[----:B------:R-:W0:Y:S01]  /*33f0*/  LDCU UR4, c[0x0][0x3a4] ;  /* 0x00007480ff0477ac */ /* 0x000e220008000800 */
[----:B------:R-:W-:Y:S01]  /*3400*/  DFMA R20, -R12, R24, 1 ;  /* 0x3ff000000c14742b */ /* 0x000fe20000000118 */
[----:B------:R-:W-:Y:S01]  /*3410*/  FSETP.GEU.AND P1, PT, |R17|, 6.5827683646048100446e-37, PT ;  /* 0x036000001100780b */ /* 0x000fe20003f2e200 */
[----:B------:R-:W-:Y:S01]  /*3420*/  BSSY.RECONVERGENT B1, `(.L_x_57) ;  /* 0x0000019000017945 */ /* 0x000fe20003800200 */
[----:B------:R-:W1:Y:S05]  /*3430*/  LDCU.64 UR10, c[0x0][0x390] ;  /* 0x00007200ff0a77ac */ /* 0x000e6a0008000a00 */
[----:B------:R-:W-:-:S08]  /*3440*/  DFMA R20, R24, R20, R24 ;  /* 0x000000141814722b */ /* 0x000fd00000000018 */
[----:B------:R-:W-:Y:S01]  /*3450*/  DMUL R24, R16, R20 ;  /* 0x0000001410187228 */ /* 0x000fe20000000000 */
[----:B0-----:R-:W-:-:S04]  /*3460*/  UIADD3 UR4, UPT, UPT, -UR7, UR4, URZ ;  /* 0x0000000407047290 */ /* 0x001fc8000fffe1ff */
[----:B------:R-:W-:-:S03]  /*3470*/  USHF.L.U32 UR4, UR4, 0x1, URZ ;  /* 0x0000000104047899 */ /* 0x000fc600080006ff */
[----:B------:R-:W-:-:S03]  /*3480*/  DFMA R26, -R12, R24, R16 ;  /* 0x000000180c1a722b */ /* 0x000fc60000000110 */
[----:B------:R-:W-:Y:S01]  /*3490*/  IMAD.U32 R18, RZ, RZ, UR4 ;  /* 0x00000004ff127e24 */ /* 0x000fe2000f8e00ff */
[----:B------:R-:W-:-:S04]  /*34a0*/  IADD3 R0, P0, PT, R2, UR4, RZ ;  /* 0x0000000402007c10 */ /* 0x000fc8000ff1e0ff */
[----:B------:R-:W-:Y:S01]  /*34b0*/  LEA.HI.X.SX32 R19, R18, R3, 0x1, P0 ;  /* 0x0000000312137211 */ /* 0x000fe200000f0eff */
[----:B------:R-:W-:Y:S01]  /*34c0*/  DFMA R20, R20, R26, R24 ;  /* 0x0000001a1414722b */ /* 0x000fe20000000018 */
[----:B-1----:R-:W-:-:S04]  /*34d0*/  LEA R18, P0, R0, UR10, 0x3 ;  /* 0x0000000a00127c11 */ /* 0x002fc8000f8018ff */
[----:B------:R-:W-:-:S05]  /*34e0*/  LEA.HI.X R19, R0, UR11, R19, 0x3, P0 ;  /* 0x0000000b00137c11 */ /* 0x000fca00080f1c13 */
[----:B------:R0:W-:Y:S01]  /*34f0*/  STG.E.64 desc[UR12][R18.64], R22 ;  /* 0x0000001612007986 */ /* 0x0001e2000c101b0c */
[----:B------:R-:W-:-:S05]  /*3500*/  FFMA R0, RZ, R13, R21 ;  /* 0x0000000dff007223 */ /* 0x000fca0000000015 */
[----:B------:R-:W-:-:S13]  /*3510*/  FSETP.GT.AND P0, PT, |R0|, 1.469367938527859385e-39, PT ;  /* 0x001000000000780b */ /* 0x000fda0003f04200 */
[----:B0-----:R-:W-:Y:S05]  /*3520*/  @P0 BRA P1, `(.L_x_58) ;  /* 0x0000000000200947 */ /* 0x001fea0000800000 */
        /* <DEDUP_REMOVED lines=8> */
.L_x_58:
[----:B------:R-:W-:Y:S05]  /*35b0*/  BSYNC.RECONVERGENT B1 ;  /* 0x0000000000017941 */ /* 0x000fea0003800200 */
.L_x_57:
[----:B------:R0:W-:Y:S02]  /*35c0*/  STG.E.64 desc[UR12][R18.64+0x8], R20 ;  /* 0x0000081412007986 */ /* 0x0001e4000c101b0c */
.L_x_52:
[----:B------:R-:W-:Y:S05]  /*35d0*/  BSYNC.RECONVERGENT B0 ;  /* 0x0000000000007941 */ /* 0x000fea0003800200 */
.L_x_51:
[----:B------:R-:W-:Y:S02]  /*35e0*/  UISETP.GT.AND UP0, UPT, UR7, 0x1, UPT ;  /* 0x000000010700788c */ /* 0x000fe4000bf04270 */
[----:B------:R-:W-:-:S07]  /*35f0*/  UIADD3 UR4, UPT, UPT, UR7, -0x1, URZ ;  /* 0xffffffff07047890 */ /* 0x000fce000fffe0ff */
[----:B------:R-:W-:Y:S01]  /*3600*/  UMOV UR7, UR4 ;  /* 0x0000000400077c82 */ /* 0x000fe20008000000 */
[----:B------:R-:W-:Y:S05]  /*3610*/  BRA.U UP0, `(.L_x_59) ;  /* 0xffffffcd00d47547 */ /* 0x000fea000b83ffff */
[----:B------:R-:W-:Y:S05]  /*3620*/  EXIT ;  /* 0x000000000000794d */ /* 0x000fea0003800000 */
        .weak           $__internal_0_$__cuda_sm20_dblrcp_rn_slowpath_v3
        .type           $__internal_0_$__cuda_sm20_dblrcp_rn_slowpath_v3,@function
        .size           $__internal_0_$__cuda_sm20_dblrcp_rn_slowpath_v3,($__internal_1_$__cuda_sm20_div_rn_f64_full - $__internal_0_$__cuda_sm20_dblrcp_rn_slowpath_v3)
$__internal_0_$__cuda_sm20_dblrcp_rn_slowpath_v3:
[----:B------:R-:W-:Y:S01]  /*3630*/  DSETP.GTU.AND P0, PT, |R16|, +INF , PT ;  /* 0x7ff000001000742a */ /* 0x000fe20003f0c200 */
[----:B------:R-:W-:-:S13]  /*3640*/  BSSY.RECONVERGENT B1, `(.L_x_60) ;  /* 0x0000023000017945 */ /* 0x000fda0003800200 */
[----:B------:R-:W-:Y:S05]  /*3650*/  @P0 BRA `(.L_x_61) ;  /* 0x00000000007c0947 */ /* 0x000fea0003800000 */
[----:B------:R-:W-:-:S05]  /*3660*/  LOP3.LUT R21, R17, 0x7fffffff, RZ, 0xc0, !PT ;  /* 0x7fffffff11157812 */ /* 0x000fca00078ec0ff */
[----:B------:R-:W-:-:S05]  /*3670*/  VIADD R18, R21, 0xffffffff ;  /* 0xffffffff15127836 */ /* 0x000fca0000000000 */
[----:B------:R-:W-:-:S13]  /*3680*/  ISETP.GE.U32.AND P0, PT, R18, 0x7fefffff, PT ;  /* 0x7fefffff1200780c */ /* 0x000fda0003f06070 */
[----:B------:R-:W-:Y:S01]  /*3690*/  @P0 LOP3.LUT R19, R17, 0x7ff00000, RZ, 0x3c, !PT ;  /* 0x7ff0000011130812 */ /* 0x000fe200078e3cff */
[----:B------:R-:W-:Y:S01]  /*36a0*/  @P0 IMAD.MOV.U32 R18, RZ, RZ, RZ ;  /* 0x000000ffff120224 */ /* 0x000fe200078e00ff */
[----:B------:R-:W-:Y:S06]  /*36b0*/  @P0 BRA `(.L_x_62) ;  /* 0x00000000006c0947 */ /* 0x000fec0003800000 */
[----:B------:R-:W-:-:S13]  /*36c0*/  ISETP.GE.U32.AND P0, PT, R21, 0x1000001, PT ;  /* 0x010000011500780c */ /* 0x000fda0003f06070 */
[----:B------:R-:W-:Y:S05]  /*36d0*/  @!P0 BRA `(.L_x_63) ;  /* 0x0000000000348947 */ /* 0x000fea0003800000 */
[----:B------:R-:W-:Y:S02]  /*36e0*/  VIADD R19, R17, 0xc0200000 ;  /* 0xc020000011137836 */ /* 0x000fe40000000000 */
[----:B------:R-:W-:Y:S02]  /*36f0*/  IMAD.MOV.U32 R18, RZ, RZ, R16 ;  /* 0x000000ffff127224 */ /* 0x000fe400078e0010 */
[----:B------:R-:W0:Y:S04]  /*3700*/  MUFU.RCP64H R21, R19 ;  /* 0x0000001300157308 */ /* 0x000e280000001800 */
[----:B0-----:R-:W-:-:S08]  /*3710*/  DFMA R22, -R18, R20, 1 ;  /* 0x3ff000001216742b */ /* 0x001fd00000000114 */
[----:B------:R-:W-:-:S08]  /*3720*/  DFMA R22, R22, R22, R22 ;  /* 0x000000161616722b */ /* 0x000fd00000000016 */
[----:B------:R-:W-:-:S08]  /*3730*/  DFMA R22, R20, R22, R20 ;  /* 0x000000161416722b */ /* 0x000fd00000000014 */
[----:B------:R-:W-:-:S08]  /*3740*/  DFMA R20, -R18, R22, 1 ;  /* 0x3ff000001214742b */ /* 0x000fd00000000116 */
[----:B------:R-:W-:-:S08]  /*3750*/  DFMA R20, R22, R20, R22 ;  /* 0x000000141614722b */ /* 0x000fd00000000016 */
[----:B------:R-:W-:-:S08]  /*3760*/  DMUL R20, R20, 2.2250738585072013831e-308 ;  /* 0x0010000014147828 */ /* 0x000fd00000000000 */
[----:B------:R-:W-:-:S08]  /*3770*/  DFMA R16, -R16, R20, 1 ;  /* 0x3ff000001010742b */ /* 0x000fd00000000114 */
[----:B------:R-:W-:-:S08]  /*3780*/  DFMA R16, R16, R16, R16 ;  /* 0x000000101010722b */ /* 0x000fd00000000010 */
[----:B------:R-:W-:Y:S01]  /*3790*/  DFMA R18, R20, R16, R20 ;  /* 0x000000101412722b */ /* 0x000fe20000000014 */
[----:B------:R-:W-:Y:S10]  /*37a0*/  BRA `(.L_x_62) ;  /* 0x0000000000307947 */ /* 0x000ff40003800000 */
.L_x_63:
[----:B------:R-:W-:Y:S01]  /*37b0*/  DMUL R16, R16, 8.11296384146066816958e+31 ;  /* 0x4690000010107828 */ /* 0x000fe20000000000 */
[----:B------:R-:W-:-:S05]  /*37c0*/  IMAD.MOV.U32 R18, RZ, RZ, R20 ;  /* 0x000000ffff127224 */ /* 0x000fca00078e0014 */
[----:B------:R-:W0:Y:S02]  /*37d0*/  MUFU.RCP64H R19, R17 ;  /* 0x0000001100137308 */ /* 0x000e240000001800 */
[----:B0-----:R-:W-:-:S08]  /*37e0*/  DFMA R20, -R16, R18, 1 ;  /* 0x3ff000001014742b */ /* 0x001fd00000000112 */
[----:B------:R-:W-:-:S08]  /*37f0*/  DFMA R20, R20, R20, R20 ;  /* 0x000000141414722b */ /* 0x000fd00000000014 */
[----:B------:R-:W-:-:S08]  /*3800*/  DFMA R20, R18, R20, R18 ;  /* 0x000000141214722b */ /* 0x000fd00000000012 */
[----:B------:R-:W-:-:S08]  /*3810*/  DFMA R18, -R16, R20, 1 ;  /* 0x3ff000001012742b */ /* 0x000fd00000000114 */
[----:B------:R-:W-:-:S08]  /*3820*/  DFMA R18, R20, R18, R20 ;  /* 0x000000121412722b */ /* 0x000fd00000000014 */
[----:B------:R-:W-:Y:S01]  /*3830*/  DMUL R18, R18, 8.11296384146066816958e+31 ;  /* 0x4690000012127828 */ /* 0x000fe20000000000 */
[----:B------:R-:W-:Y:S10]  /*3840*/  BRA `(.L_x_62) ;  /* 0x0000000000087947 */ /* 0x000ff40003800000 */
.L_x_61:
[----:B------:R-:W-:Y:S01]  /*3850*/  LOP3.LUT R19, R17, 0x80000, RZ, 0xfc, !PT ;  /* 0x0008000011137812 */ /* 0x000fe200078efcff */
[----:B------:R-:W-:-:S07]  /*3860*/  IMAD.MOV.U32 R18, RZ, RZ, R16 ;  /* 0x000000ffff127224 */ /* 0x000fce00078e0010 */
.L_x_62:
[----:B------:R-:W-:Y:S05]  /*3870*/  BSYNC.RECONVERGENT B1 ;  /* 0x0000000000017941 */ /* 0x000fea0003800200 */
.L_x_60:
[----:B------:R-:W-:Y:S02]  /*3880*/  IMAD.MOV.U32 R16, RZ, RZ, R0 ;  /* 0x000000ffff107224 */ /* 0x000fe400078e0000 */
[----:B------:R-:W-:-:S04]  /*3890*/  IMAD.MOV.U32 R17, RZ, RZ, 0x0 ;  /* 0x00000000ff117424 */ /* 0x000fc800078e00ff */
[----:B------:R-:W-:Y:S05]  /*38a0*/  RET.REL.NODEC R16 `(_Z14multi_invest_2PdS_S_iiiidPiS_S0_S0_i) ;  /* 0xffffffc410d47950 */ /* 0x000fea0003c3ffff */
        .weak           $__internal_1_$__cuda_sm20_div_rn_f64_full
        .type           $__internal_1_$__cuda_sm20_div_rn_f64_full,@function
        .size           $__internal_1_$__cuda_sm20_div_rn_f64_full,(.L_x_100 - $__internal_1_$__cuda_sm20_div_rn_f64_full)
$__internal_1_$__cuda_sm20_div_rn_f64_full:
[C---:B------:R-:W-:Y:S01]  /*38b0*/  FSETP.GEU.AND P0, PT, |R23|.reuse, 1.469367938527859385e-39, PT ;  /* 0x001000001700780b */ /* 0x040fe20003f0e200 */
[----:B------:R-:W-:Y:S01]  /*38c0*/  IMAD.MOV.U32 R26, RZ, RZ, 0x1 ;  /* 0x00000001ff1a7424 */ /* 0x000fe200078e00ff */
[----:B------:R-:W-:Y:S01]  /*38d0*/  LOP3.LUT R20, R23, 0x800fffff, RZ, 0xc0, !PT ;  /* 0x800fffff17147812 */ /* 0x000fe200078ec0ff */
[----:B------:R-:W-:Y:S01]  /*38e0*/  IMAD.MOV.U32 R35, RZ, RZ, 0x1ca00000 ;  /* 0x1ca00000ff237424 */ /* 0x000fe200078e00ff */
[C---:B------:R-:W-:Y:S01]  /*38f0*/  FSETP.GEU.AND P2, PT, |R25|.reuse, 1.469367938527859385e-39, PT ;  /* 0x001000001900780b */ /* 0x040fe20003f4e200 */
[----:B------:R-:W-:Y:S01]  /*3900*/  BSSY.RECONVERGENT B2, `(.L_x_64) ;  /* 0x0000052000027945 */ /* 0x000fe20003800200 */
[----:B------:R-:W-:Y:S01]  /*3910*/  LOP3.LUT R21, R20, 0x3ff00000, RZ, 0xfc, !PT ;  /* 0x3ff0000014157812 */ /* 0x000fe200078efcff */
[----:B------:R-:W-:Y:S01]  /*3920*/  IMAD.MOV.U32 R20, RZ, RZ, R22 ;  /* 0x000000ffff147224 */ /* 0x000fe200078e0016 */
[----:B------:R-:W-:Y:S02]  /*3930*/  LOP3.LUT R34, R25, 0x7ff00000, RZ, 0xc0, !PT ;  /* 0x7ff0000019227812 */ /* 0x000fe400078ec0ff */
[----:B------:R-:W-:-:S03]  /*3940*/  LOP3.LUT R37, R23, 0x7ff00000, RZ, 0xc0, !PT ;  /* 0x7ff0000017257812 */ /* 0x000fc600078ec0ff */
[----:B------:R-:W-:Y:S01]  /*3950*/  @!P0 DMUL R20, R22, 8.98846567431157953865e+307 ;  /* 0x7fe0000016148828 */ /* 0x000fe20000000000 */
[----:B------:R-:W-:-:S03]  /*3960*/  ISETP.GE.U32.AND P1, PT, R34, R37, PT ;  /* 0x000000252200720c */ /* 0x000fc60003f26070 */
[----:B------:R-:W-:Y:S02]  /*3970*/  @!P2 LOP3.LUT R29, R23, 0x7ff00000, RZ, 0xc0, !PT ;  /* 0x7ff00000171da812 */ /* 0x000fe400078ec0ff */
[----:B------:R-:W0:Y:S02]  /*3980*/  MUFU.RCP64H R27, R21 ;  /* 0x00000015001b7308 */ /* 0x000e240000001800 */
[----:B------:R-:W-:Y:S02]  /*3990*/  @!P2 ISETP.GE.U32.AND P3, PT, R34, R29, PT ;  /* 0x0000001d2200a20c */ /* 0x000fe40003f66070 */
[----:B------:R-:W-:Y:S02]  /*39a0*/  @!P0 LOP3.LUT R37, R21, 0x7ff00000, RZ, 0xc0, !PT ;  /* 0x7ff0000015258812 */ /* 0x000fe400078ec0ff */
[----:B------:R-:W-:-:S04]  /*39b0*/  @!P2 SEL R29, R35, 0x63400000, !P3 ;  /* 0x63400000231da807 */ /* 0x000fc80005800000 */
[----:B------:R-:W-:-:S04]  /*39c0*/  @!P2 LOP3.LUT R32, R29, 0x80000000, R25, 0xf8, !PT ;  /* 0x800000001d20a812 */ /* 0x000fc800078ef819 */
[----:B------:R-:W-:Y:S01]  /*39d0*/  @!P2 LOP3.LUT R33, R32, 0x100000, RZ, 0xfc, !PT ;  /* 0x001000002021a812 */ /* 0x000fe200078efcff */
[----:B------:R-:W-:Y:S01]  /*39e0*/  @!P2 IMAD.MOV.U32 R32, RZ, RZ, RZ ;  /* 0x000000ffff20a224 */ /* 0x000fe200078e00ff */
[----:B0-----:R-:W-:-:S08]  /*39f0*/  DFMA R30, R26, -R20, 1 ;  /* 0x3ff000001a1e742b */ /* 0x001fd00000000814 */
[----:B------:R-:W-:-:S08]  /*3a00*/  DFMA R30, R30, R30, R30 ;  /* 0x0000001e1e1e722b */ /* 0x000fd0000000001e */
[----:B------:R-:W-:Y:S01]  /*3a10*/  DFMA R30, R26, R30, R26 ;  /* 0x0000001e1a1e722b */ /* 0x000fe2000000001a */
[----:B------:R-:W-:Y:S01]  /*3a20*/  SEL R27, R35, 0x63400000, !P1 ;  /* 0x63400000231b7807 */ /* 0x000fe20004800000 */
[----:B------:R-:W-:-:S03]  /*3a30*/  IMAD.MOV.U32 R26, RZ, RZ, R24 ;  /* 0x000000ffff1a7224 */ /* 0x000fc600078e0018 */
[----:B------:R-:W-:-:S03]  /*3a40*/  LOP3.LUT R27, R27, 0x800fffff, R25, 0xf8, !PT ;  /* 0x800fffff1b1b7812 */ /* 0x000fc600078ef819 */
[----:B------:R-:W-:-:S03]  /*3a50*/  DFMA R28, R30, -R20, 1 ;  /* 0x3ff000001e1c742b */ /* 0x000fc60000000814 */
[----:B------:R-:W-:-:S05]  /*3a60*/  @!P2 DFMA R26, R26, 2, -R32 ;  /* 0x400000001a1aa82b */ /* 0x000fca0000000820 */
[----:B------:R-:W-:-:S08]  /*3a70*/  DFMA R28, R30, R28, R30 ;  /* 0x0000001c1e1c722b */ /* 0x000fd0000000001e */
[----:B------:R-:W-:-:S08]  /*3a80*/  DMUL R30, R28, R26 ;  /* 0x0000001a1c1e7228 */ /* 0x000fd00000000000 */
[----:B------:R-:W-:-:S08]  /*3a90*/  DFMA R32, R30, -R20, R26 ;  /* 0x800000141e20722b */ /* 0x000fd0000000001a */
[----:B------:R-:W-:Y:S01]  /*3aa0*/  DFMA R32, R28, R32, R30 ;  /* 0x000000201c20722b */ /* 0x000fe2000000001e */
[----:B------:R-:W-:Y:S01]  /*3ab0*/  IMAD.MOV.U32 R30, RZ, RZ, R34 ;  /* 0x000000ffff1e7224 */ /* 0x000fe200078e0022 */
[----:B------:R-:W-:-:S05]  /*3ac0*/  @!P2 LOP3.LUT R30, R27, 0x7ff00000, RZ, 0xc0, !PT ;  /* 0x7ff000001b1ea812 */ /* 0x000fca00078ec0ff */
[----:B------:R-:W-:-:S05]  /*3ad0*/  VIADD R28, R30, 0xffffffff ;  /* 0xffffffff1e1c7836 */ /* 0x000fca0000000000 */
[----:B------:R-:W-:Y:S01]  /*3ae0*/  ISETP.GT.U32.AND P0, PT, R28, 0x7feffffe, PT ;  /* 0x7feffffe1c00780c */ /* 0x000fe20003f04070 */
[----:B------:R-:W-:-:S05]  /*3af0*/  VIADD R28, R37, 0xffffffff ;  /* 0xffffffff251c7836 */ /* 0x000fca0000000000 */
[----:B------:R-:W-:-:S13]  /*3b00*/  ISETP.GT.U32.OR P0, PT, R28, 0x7feffffe, P0 ;  /* 0x7feffffe1c00780c */ /* 0x000fda0000704470 */
[----:B------:R-:W-:Y:S05]  /*3b10*/  @P0 BRA `(.L_x_65) ;  /* 0x00000000006c0947 */ /* 0x000fea0003800000 */
[----:B------:R-:W-:-:S04]  /*3b20*/  LOP3.LUT R25, R23, 0x7ff00000, RZ, 0xc0, !PT ;  /* 0x7ff0000017197812 */ /* 0x000fc800078ec0ff */
[CC--:B------:R-:W-:Y:S02]  /*3b30*/  VIADDMNMX R24, R34.reuse, -R25.reuse, 0xb9600000, !PT ;  /* 0xb960000022187446 */ /* 0x0c0fe40007800919 */
[----:B------:R-:W-:Y:S02]  /*3b40*/  ISETP.GE.U32.AND P0, PT, R34, R25, PT ;  /* 0x000000192200720c */ /* 0x000fe40003f06070 */
[----:B------:R-:W-:Y:S02]  /*3b50*/  VIMNMX R24, PT, PT, R24, 0x46a00000, PT ;  /* 0x46a0000018187848 */ /* 0x000fe40003fe0100 */
[----:B------:R-:W-:-:S05]  /*3b60*/  SEL R35, R35, 0x63400000, !P0 ;  /* 0x6340000023237807 */ /* 0x000fca0004000000 */
[----:B------:R-:W-:Y:S02]  /*3b70*/  IMAD.IADD R30, R24, 0x1, -R35 ;  /* 0x00000001181e7824 */ /* 0x000fe400078e0a23 */
[----:B------:R-:W-:Y:S02]  /*3b80*/  IMAD.MOV.U32 R24, RZ, RZ, RZ ;  /* 0x000000ffff187224 */ /* 0x000fe400078e00ff */
[----:B------:R-:W-:-:S06]  /*3b90*/  VIADD R25, R30, 0x7fe00000 ;  /* 0x7fe000001e197836 */ /* 0x000fcc0000000000 */
[----:B------:R-:W-:-:S10]  /*3ba0*/  DMUL R28, R32, R24 ;  /* 0x00000018201c7228 */ /* 0x000fd40000000000 */
[----:B------:R-:W-:-:S13]  /*3bb0*/  FSETP.GTU.AND P0, PT, |R29|, 1.469367938527859385e-39, PT ;  /* 0x001000001d00780b */ /* 0x000fda0003f0c200 */
[----:B------:R-:W-:Y:S05]  /*3bc0*/  @P0 BRA `(.L_x_66) ;  /* 0x0000000000940947 */ /* 0x000fea0003800000 */
[----:B------:R-:W-:Y:S01]  /*3bd0*/  DFMA R20, R32, -R20, R26 ;  /* 0x800000142014722b */ /* 0x000fe2000000001a */
[----:B------:R-:W-:-:S09]  /*3be0*/  IMAD.MOV.U32 R24, RZ, RZ, RZ ;  /* 0x000000ffff187224 */ /* 0x000fd200078e00ff */
[C---:B------:R-:W-:Y:S02]  /*3bf0*/  FSETP.NEU.AND P0, PT, R21.reuse, RZ, PT ;  /* 0x000000ff1500720b */ /* 0x040fe40003f0d000 */
[----:B------:R-:W-:-:S04]  /*3c00*/  LOP3.LUT R23, R21, 0x80000000, R23, 0x48, !PT ;  /* 0x8000000015177812 */ /* 0x000fc800078e4817 */
[----:B------:R-:W-:-:S07]  /*3c10*/  LOP3.LUT R25, R23, R25, RZ, 0xfc, !PT ;  /* 0x0000001917197212 */ /* 0x000fce00078efcff */
[----:B------:R-:W-:Y:S05]  /*3c20*/  @!P0 BRA `(.L_x_66) ;  /* 0x00000000007c8947 */ /* 0x000fea0003800000 */
[----:B------:R-:W-:Y:S01]  /*3c30*/  IMAD.MOV R21, RZ, RZ, -R30 ;  /* 0x000000ffff157224 */ /* 0x000fe200078e0a1e */
[----:B------:R-:W-:Y:S01]  /*3c40*/  DMUL.RP R24, R32, R24 ;  /* 0x0000001820187228 */ /* 0x000fe20000008000 */
[----:B------:R-:W-:-:S06]  /*3c50*/  IMAD.MOV.U32 R20, RZ, RZ, RZ ;  /* 0x000000ffff147224 */ /* 0x000fcc00078e00ff */
[----:B------:R-:W-:-:S03]  /*3c60*/  DFMA R20, R28, -R20, R32 ;  /* 0x800000141c14722b */ /* 0x000fc60000000020 */
[----:B------:R-:W-:-:S03]  /*3c70*/  LOP3.LUT R23, R25, R23, RZ, 0x3c, !PT ;  /* 0x0000001719177212 */ /* 0x000fc600078e3cff */
[----:B------:R-:W-:-:S04]  /*3c80*/  IADD3 R20, PT, PT, -R30, -0x43300000, RZ ;  /* 0xbcd000001e147810 */ /* 0x000fc80007ffe1ff */
[----:B------:R-:W-:-:S04]  /*3c90*/  FSETP.NEU.AND P0, PT, |R21|, R20, PT ;  /* 0x000000141500720b */ /* 0x000fc80003f0d200 */
[----:B------:R-:W-:Y:S02]  /*3ca0*/  FSEL R28, R24, R28, !P0 ;  /* 0x0000001c181c7208 */ /* 0x000fe40004000000 */
[----:B------:R-:W-:Y:S01]  /*3cb0*/  FSEL R29, R23, R29, !P0 ;  /* 0x0000001d171d7208 */ /* 0x000fe20004000000 */
[----:B------:R-:W-:Y:S06]  /*3cc0*/  BRA `(.L_x_66) ;  /* 0x0000000000547947 */ /* 0x000fec0003800000 */
.L_x_65:
[----:B------:R-:W-:-:S14]  /*3cd0*/  DSETP.NAN.AND P0, PT, R24, R24, PT ;  /* 0x000000181800722a */ /* 0x000fdc0003f08000 */
[----:B------:R-:W-:Y:S05]  /*3ce0*/  @P0 BRA `(.L_x_67) ;  /* 0x0000000000440947 */ /* 0x000fea0003800000 */
[----:B------:R-:W-:-:S14]  /*3cf0*/  DSETP.NAN.AND P0, PT, R22, R22, PT ;  /* 0x000000161600722a */ /* 0x000fdc0003f08000 */
[----:B------:R-:W-:Y:S05]  /*3d00*/  @P0 BRA `(.L_x_68) ;  /* 0x0000000000300947 */ /* 0x000fea0003800000 */
[----:B------:R-:W-:Y:S01]  /*3d10*/  ISETP.NE.AND P0, PT, R30, R37, PT ;  /* 0x000000251e00720c */ /* 0x000fe20003f05270 */
[----:B------:R-:W-:Y:S02]  /*3d20*/  IMAD.MOV.U32 R28, RZ, RZ, 0x0 ;  /* 0x00000000ff1c7424 */ /* 0x000fe400078e00ff */
[----:B------:R-:W-:-:S10]  /*3d30*/  IMAD.MOV.U32 R29, RZ, RZ, -0x80000 ;  /* 0xfff80000ff1d7424 */ /* 0x000fd400078e00ff */
[----:B------:R-:W-:Y:S05]  /*3d40*/  @!P0 BRA `(.L_x_66) ;  /* 0x0000000000348947 */ /* 0x000fea0003800000 */
[----:B------:R-:W-:Y:S02]  /*3d50*/  ISETP.NE.AND P0, PT, R30, 0x7ff00000, PT ;  /* 0x7ff000001e00780c */ /* 0x000fe40003f05270 */
[----:B------:R-:W-:Y:S02]  /*3d60*/  LOP3.LUT R29, R25, 0x80000000, R23, 0x48, !PT ;  /* 0x80000000191d7812 */ /* 0x000fe400078e4817 */
[----:B------:R-:W-:-:S13]  /*3d70*/  ISETP.EQ.OR P0, PT, R37, RZ, !P0 ;  /* 0x000000ff2500720c */ /* 0x000fda0004702670 */
[----:B------:R-:W-:Y:S01]  /*3d80*/  @P0 LOP3.LUT R20, R29, 0x7ff00000, RZ, 0xfc, !PT ;  /* 0x7ff000001d140812 */ /* 0x000fe200078efcff */
[----:B------:R-:W-:Y:S02]  /*3d90*/  @!P0 IMAD.MOV.U32 R28, RZ, RZ, RZ ;  /* 0x000000ffff1c8224 */ /* 0x000fe400078e00ff */
[----:B------:R-:W-:Y:S02]  /*3da0*/  @P0 IMAD.MOV.U32 R28, RZ, RZ, RZ ;  /* 0x000000ffff1c0224 */ /* 0x000fe400078e00ff */
[----:B------:R-:W-:Y:S01]  /*3db0*/  @P0 IMAD.MOV.U32 R29, RZ, RZ, R20 ;  /* 0x000000ffff1d0224 */ /* 0x000fe200078e0014 */
[----:B------:R-:W-:Y:S06]  /*3dc0*/  BRA `(.L_x_66) ;  /* 0x0000000000147947 */ /* 0x000fec0003800000 */
.L_x_68:
[----:B------:R-:W-:Y:S01]  /*3dd0*/  LOP3.LUT R29, R23, 0x80000, RZ, 0xfc, !PT ;  /* 0x00080000171d7812 */ /* 0x000fe200078efcff */
[----:B------:R-:W-:Y:S01]  /*3de0*/  IMAD.MOV.U32 R28, RZ, RZ, R22 ;  /* 0x000000ffff1c7224 */ /* 0x000fe200078e0016 */
[----:B------:R-:W-:Y:S06]  /*3df0*/  BRA `(.L_x_66) ;  /* 0x0000000000087947 */ /* 0x000fec0003800000 */
.L_x_67:
[----:B------:R-:W-:Y:S01]  /*3e00*/  LOP3.LUT R29, R25, 0x80000, RZ, 0xfc, !PT ;  /* 0x00080000191d7812 */ /* 0x000fe200078efcff */
[----:B------:R-:W-:-:S07]  /*3e10*/  IMAD.MOV.U32 R28, RZ, RZ, R24 ;  /* 0x000000ffff1c7224 */ /* 0x000fce00078e0018 */
.L_x_66:
[----:B------:R-:W-:Y:S05]  /*3e20*/  BSYNC.RECONVERGENT B2 ;  /* 0x0000000000027941 */ /* 0x000fea0003800200 */
.L_x_64:
[----:B------:R-:W-:Y:S02]  /*3e30*/  IMAD.MOV.U32 R20, RZ, RZ, R0 ;  /* 0x000000ffff147224 */ /* 0x000fe400078e0000 */
[----:B------:R-:W-:-:S04]  /*3e40*/  IMAD.MOV.U32 R21, RZ, RZ, 0x0 ;  /* 0x00000000ff157424 */ /* 0x000fc800078e00ff */
[----:B------:R-:W-:Y:S05]  /*3e50*/  RET.REL.NODEC R20 `(_Z14multi_invest_2PdS_S_iiiidPiS_S0_S0_i) ;  /* 0xffffffc014687950 */ /* 0x000fea0003c3ffff */
.L_x_69:
        /* <DEDUP_REMOVED lines=10> */
.L_x_100:


//--------------------- .text._Z15fill_thresholdsPdS_Piiii --------------------------
	.section	.text._Z15fill_thresholdsPdS_Piiii,"ax",@progbits
	.align	128
        .global         _Z15fill_thresholdsPdS_Piiii
        .type           _Z15fill_thresholdsPdS_Piiii,@function
        .size           _Z15fill_thresholdsPdS_Piiii,(.L_x_104 - _Z15fill_thresholdsPdS_Piiii)
        .other          _Z15fill_thresholdsPdS_Piiii,@"STO_CUDA_ENTRY STV_DEFAULT"
_Z15fill_thresholdsPdS_Piiii:
.text._Z15fill_thresholdsPdS_Piiii:
[----:B------:R-:W-:Y:S01]  /*0000*/  LDC R1, c[0x0][0x37c] ;  /* 0x0000df00ff017b82 */ /* 0x000fe20000000800 */
[----:B------:R-:W0:Y:S07]  /*0010*/  S2R R3, SR_TID.X ;  /* 0x0000000000037919 */ /* 0x000e2e0000002100 */
[----:B------:R-:W1:Y:S08]  /*0020*/  LDC.64 R4, c[0x0][0x398] ;  /* 0x0000e600ff047b82 */ /* 0x000e700000000a00 */
[----:B------:R-:W0:Y:S08]  /*0030*/  S2UR UR4, SR_CTAID.X ;  /* 0x00000000000479c3 */ /* 0x000e300000002500 */
[----:B------:R-:W0:Y:S01]  /*0040*/  LDC R0, c[0x0][0x360] ;  /* 0x0000d800ff007b82 */ /* 0x000e220000000800 */
[----:B-1----:R-:W-:-:S02]  /*0050*/  VIADD R4, R4, 0xfffffffe ;  /* 0xfffffffe04047836 */ /* 0x002fc40000000000 */
[----:B0-----:R-:W-:Y:S02]  /*0060*/  IMAD R0, R0, UR4, R3 ;  /* 0x0000000400007c24 */ /* 0x001fe4000f8e0203 */
[----:B------:R-:W-:-:S05]  /*0070*/  IMAD R3, R4, R5, RZ ;  /* 0x0000000504037224 */ /* 0x000fca00078e02ff */
[----:B------:R-:W-:-:S13]  /*0080*/  ISETP.GE.AND P0, PT, R0, R3, PT ;  /* 0x000000030000720c */ /* 0x000fda0003f06270 */
[----:B------:R-:W-:Y:S05]  /*0090*/  @P0 EXIT ;  /* 0x000000000000094d */ /* 0x000fea0003800000 */
[----:B------:R-:W-:Y:S01]  /*00a0*/  IABS R7, R4 ;  /* 0x0000000400077213 */ /* 0x000fe20000000000 */
[----:B------:R-:W0:Y:S01]  /*00b0*/  LDCU.64 UR6, c[0x0][0x358] ;  /* 0x00006b00ff0677ac */ /* 0x000e220008000a00 */
[----:B------:R-:W-:Y:S02]  /*00c0*/  IABS R8, R0 ;  /* 0x0000000000087213 */ /* 0x000fe40000000000 */
[----:B------:R-:W1:Y:S01]  /*00d0*/  I2F.RP R5, R7 ;  /* 0x0000000700057306 */ /* 0x000e620000209400 */
[----:B------:R-:W-:Y:S01]  /*00e0*/  IABS R10, R4 ;  /* 0x00000004000a7213 */ /* 0x000fe20000000000 */
[----:B------:R-:W2:Y:S01]  /*00f0*/  LDCU UR8, c[0x0][0x3a0] ;  /* 0x00007400ff0877ac */ /* 0x000ea20008000800 */
[----:B------:R-:W3:Y:S05]  /*0100*/  LDCU.64 UR4, c[0x0][0x380] ;  /* 0x00007000ff0477ac */ /* 0x000eea0008000a00 */
[----:B-1----:R-:W1:Y:S02]  /*0110*/  MUFU.RCP R5, R5 ;  /* 0x0000000500057308 */ /* 0x002e640000001000 */
[----:B-1----:R-:W-:-:S06]  /*0120*/  VIADD R2, R5, 0xffffffe ;  /* 0x0ffffffe05027836 */ /* 0x002fcc0000000000 */
[----:B------:R1:W4:Y:S02]  /*0130*/  F2I.FTZ.U32.TRUNC.NTZ R3, R2 ;  /* 0x0000000200037305 */ /* 0x000324000021f000 */
[----:B-1----:R-:W-:Y:S02]  /*0140*/  IMAD.MOV.U32 R2, RZ, RZ, RZ ;  /* 0x000000ffff027224 */ /* 0x002fe400078e00ff */
[----:B----4-:R-:W-:-:S04]  /*0150*/  IMAD.MOV R6, RZ, RZ, -R3 ;  /* 0x000000ffff067224 */ /* 0x010fc800078e0a03 */
[----:B------:R-:W-:Y:S02]  /*0160*/  IMAD R9, R6, R7, RZ ;  /* 0x0000000706097224 */ /* 0x000fe400078e02ff */
[----:B------:R-:W-:Y:S02]  /*0170*/  IMAD.MOV.U32 R6, RZ, RZ, R8 ;  /* 0x000000ffff067224 */ /* 0x000fe400078e0008 */
[----:B------:R-:W-:-:S04]  /*0180*/  IMAD.HI.U32 R3, R3, R9, R2 ;  /* 0x0000000903037227 */ /* 0x000fc800078e0002 */
[----:B------:R-:W-:Y:S02]  /*0190*/  IMAD.MOV R8, RZ, RZ, -R10 ;  /* 0x000000ffff087224 */ /* 0x000fe400078e0a0a */
[----:B------:R-:W-:-:S04]  /*01a0*/  IMAD.HI.U32 R5, R3, R6, RZ ;  /* 0x0000000603057227 */ /* 0x000fc800078e00ff */
[----:B------:R-:W-:-:S05]  /*01b0*/  IMAD R2, R5, R8, R6 ;  /* 0x0000000805027224 */ /* 0x000fca00078e0206 */
[----:B------:R-:W-:-:S13]  /*01c0*/  ISETP.GT.U32.AND P1, PT, R7, R2, PT ;  /* 0x000000020700720c */ /* 0x000fda0003f24070 */
[----:B------:R-:W-:Y:S02]  /*01d0*/  @!P1 IMAD.IADD R2, R2, 0x1, -R7 ;  /* 0x0000000102029824 */ /* 0x000fe400078e0a07 */
[----:B------:R-:W-:Y:S01]  /*01e0*/  @!P1 VIADD R5, R5, 0x1 ;  /* 0x0000000105059836 */ /* 0x000fe20000000000 */
[----:B------:R-:W-:Y:S02]  /*01f0*/  ISETP.NE.AND P1, PT, R4, RZ, PT ;  /* 0x000000ff0400720c */ /* 0x000fe40003f25270 */
[----:B------:R-:W-:Y:S02]  /*0200*/  ISETP.GE.U32.AND P0, PT, R2, R7, PT ;  /* 0x000000070200720c */ /* 0x000fe40003f06070 */
[----:B------:R-:W-:-:S04]  /*0210*/  LOP3.LUT R2, R0, R4, RZ, 0x3c, !PT ;  /* 0x0000000400027212 */ /* 0x000fc800078e3cff */
[----:B------:R-:W-:Y:S02]  /*0220*/  ISETP.GE.AND P2, PT, R2, RZ, PT ;  /* 0x000000ff0200720c */ /* 0x000fe40003f46270 */
[----:B------:R-:W1:Y:S05]  /*0230*/  LDC.64 R2, c[0x0][0x390] ;  /* 0x0000e400ff027b82 */ /* 0x000e6a0000000a00 */
[----:B------:R-:W-:-:S04]  /*0240*/  @P0 VIADD R5, R5, 0x1 ;  /* 0x0000000105050836 */ /* 0x000fc80000000000 */
[----:B------:R-:W-:-:S04]  /*0250*/  IMAD.MOV.U32 R7, RZ, RZ, R5 ;  /* 0x000000ffff077224 */ /* 0x000fc800078e0005 */
[----:B------:R-:W-:Y:S01]  /*0260*/  @!P2 IMAD.MOV R7, RZ, RZ, -R7 ;  /* 0x000000ffff07a224 */ /* 0x000fe200078e0a07 */
[----:B------:R-:W-:-:S05]  /*0270*/  @!P1 LOP3.LUT R7, RZ, R4, RZ, 0x33, !PT ;  /* 0x00000004ff079212 */ /* 0x000fca00078e33ff */
[----:B------:R-:W-:-:S04]  /*0280*/  IMAD R11, R4, R7, RZ ;  /* 0x00000007040b7224 */ /* 0x000fc800078e02ff */
[----:B------:R-:W-:-:S04]  /*0290*/  IMAD.IADD R0, R0, 0x1, -R11 ;  /* 0x0000000100007824 */ /* 0x000fc800078e0a0b */
[----:B-1----:R-:W-:-:S05]  /*02a0*/  IMAD.WIDE R2, R0, 0x4, R2 ;  /* 0x0000000400027825 */ /* 0x002fca00078e0202 */
[----:B0-----:R-:W4:Y:S04]  /*02b0*/  LDG.E R4, desc[UR6][R2.64+0x4] ;  /* 0x0000040602047981 */ /* 0x001f28000c1e1900 */
[----:B------:R0:W5:Y:S01]  /*02c0*/  LDG.E R5, desc[UR6][R2.64+0x8] ;  /* 0x0000080602057981 */ /* 0x000162000c1e1900 */
[----:B--2---:R-:W-:-:S05]  /*02d0*/  IMAD R7, R7, UR8, RZ ;  /* 0x0000000807077c24 */ /* 0x004fca000f8e02ff */
[----:B------:R-:W-:Y:S01]  /*02e0*/  SHF.R.S32.HI R9, RZ, 0x1f, R7 ;  /* 0x0000001fff097819 */ /* 0x000fe20000011407 */
[----:B0-----:R-:W-:Y:S02]  /*02f0*/  IMAD.MOV.U32 R2, RZ, RZ, -0x1 ;  /* 0xffffffffff027424 */ /* 0x001fe400078e00ff */
[----:B------:R-:W-:Y:S01]  /*0300*/  IMAD.MOV.U32 R3, RZ, RZ, 0x7fefffff ;  /* 0x7fefffffff037424 */ /* 0x000fe200078e00ff */
[----:B----4-:R-:W-:Y:S01]  /*0310*/  IADD3 R6, P0, PT, R7, R4, RZ ;  /* 0x0000000407067210 */ /* 0x010fe20007f1e0ff */
[C---:B------:R-:W-:Y:S02]  /*0320*/  VIADD R30, R4.reuse, 0x1 ;  /* 0x00000001041e7836 */ /* 0x040fe40000000000 */
[C---:B------:R-:W-:Y:S01]  /*0330*/  VIADD R31, R4.reuse, 0x2 ;  /* 0x00000002041f7836 */ /* 0x040fe20000000000 */
[C---:B------:R-:W-:Y:S01]  /*0340*/  LEA.HI.X.SX32 R13, R4.reuse, R9, 0x1, P0 ;  /* 0x00000009040d7211 */ /* 0x040fe200000f0eff */
[----:B-----5:R-:W-:Y:S01]  /*0350*/  IMAD.IADD R8, R4, 0x1, -R5 ;  /* 0x0000000104087824 */ /* 0x020fe200078e0a05 */
[----:B---3--:R-:W-:Y:S01]  /*0360*/  LEA R12, P0, R6, UR4, 0x3 ;  /* 0x00000004060c7c11 */ /* 0x008fe2000f8018ff */
[----:B------:R-:W-:Y:S01]  /*0370*/  IMAD.IADD R33, R5, 0x1, -R4 ;  /* 0x0000000105217824 */ /* 0x000fe200078e0a04 */
[----:B------:R-:W-:Y:S01]  /*0380*/  UIADD3 UR4, UP0, UPT, UR4, 0x10, URZ ;  /* 0x0000001004047890 */ /* 0x000fe2000ff1e0ff */
[----:B------:R-:W-:Y:S01]  /*0390*/  VIADD R32, R4, 0x3 ;  /* 0x0000000304207836 */ /* 0x000fe20000000000 */
[----:B------:R-:W-:Y:S01]  /*03a0*/  LEA.HI.X R13, R6, UR5, R13, 0x3, P0 ;  /* 0x00000005060d7c11 */ /* 0x000fe200080f1c0d */
[----:B------:R-:W-:Y:S01]  /*03b0*/  IMAD R6, R11, 0x5, RZ ;  /* 0x000000050b067824 */ /* 0x000fe200078e02ff */
[----:B------:R-:W-:Y:S01]  /*03c0*/  ISETP.GT.U32.AND P1, PT, R8, -0x4, PT ;  /* 0xfffffffc0800780c */ /* 0x000fe20003f24070 */
[----:B------:R-:W-:Y:S01]  /*03d0*/  IMAD.MOV.U32 R11, RZ, RZ, RZ ;  /* 0x000000ffff0b7224 */ /* 0x000fe200078e00ff */
[----:B------:R-:W-:Y:S01]  /*03e0*/  LOP3.LUT R33, R33, 0x3, RZ, 0xc0, !PT ;  /* 0x0000000321217812 */ /* 0x000fe200078ec0ff */
[----:B------:R-:W-:Y:S01]  /*03f0*/  UIADD3.X UR5, UPT, UPT, URZ, UR5, URZ, UP0, !UPT ;  /* 0x00000005ff057290 */ /* 0x000fe200087fe4ff */
[----:B------:R-:W-:-:S11]  /*0400*/  SHF.R.S32.HI R10, RZ, 0x1f, R6 ;  /* 0x0000001fff0a7819 */ /* 0x000fd60000011406 */
.L_x_81:
[----:B------:R-:W-:Y:S01]  /*0410*/  ISETP.GE.AND P0, PT, R4, R5, PT ;  /* 0x000000050400720c */ /* 0x000fe20003f06270 */
[----:B------:R-:W-:Y:S01]  /*0420*/  BSSY.RECONVERGENT B0, `(.L_x_70) ;  /* 0x0000100000007945 */ /* 0x000fe20003800200 */
[----:B0-----:R-:W-:Y:S02]  /*0430*/  IMAD.MOV.U32 R14, RZ, RZ, R2 ;  /* 0x000000ffff0e7224 */ /* 0x001fe400078e0002 */
[----:B------:R-:W-:Y:S02]  /*0440*/  IMAD.MOV.U32 R15, RZ, RZ, R3 ;  /* 0x000000ffff0f7224 */ /* 0x000fe400078e0003 */
[----:B------:R-:W-:Y:S02]  /*0450*/  IMAD.MOV.U32 R2, RZ, RZ, -0x1 ;  /* 0xffffffffff027424 */ /* 0x000fe400078e00ff */
[----:B------:R-:W-:-:S05]  /*0460*/  IMAD.MOV.U32 R3, RZ, RZ, -0x100001 ;  /* 0xffefffffff037424 */ /* 0x000fca00078e00ff */
[----:B------:R-:W-:Y:S05]  /*0470*/  @P0 BRA `(.L_x_71) ;  /* 0x0000000c00e80947 */ /* 0x000fea0003800000 */
[----:B------:R-:W-:Y:S01]  /*0480*/  ISETP.NE.AND P0, PT, R33, RZ, PT ;  /* 0x000000ff2100720c */ /* 0x000fe20003f05270 */
[----:B------:R-:W-:Y:S01]  /*0490*/  BSSY.RECONVERGENT B1, `(.L_x_72) ;  /* 0x0000024000017945 */ /* 0x000fe20003800200 */
[----:B------:R-:W-:Y:S02]  /*04a0*/  IMAD.MOV.U32 R8, RZ, RZ, R4 ;  /* 0x000000ffff087224 */ /* 0x000fe400078e0004 */
[----:B------:R-:W-:Y:S02]  /*04b0*/  IMAD.MOV.U32 R2, RZ, RZ, -0x1 ;  /* 0xffffffffff027424 */ /* 0x000fe400078e00ff */
[----:B------:R-:W-:-:S07]  /*04c0*/  IMAD.MOV.U32 R3, RZ, RZ, -0x100001 ;  /* 0xffefffffff037424 */ /* 0x000fce00078e00ff */
[----:B------:R-:W-:Y:S05]  /*04d0*/  @!P0 BRA `(.L_x_73) ;  /* 0x00000000007c8947 */ /* 0x000fea0003800000 */
[----:B------:R-:W2:Y:S01]  /*04e0*/  LDG.E.64 R2, desc[UR6][R12.64] ;  /* 0x000000060c027981 */ /* 0x000ea2000c1e1b00 */
[----:B------:R-:W-:Y:S01]  /*04f0*/  UMOV UR8, 0xffffffff ;  /* 0xffffffff00087882 */ /* 0x000fe20000000000 */
[----:B------:R-:W-:Y:S01]  /*0500*/  UMOV UR9, 0x7fefffff ;  /* 0x7fefffff00097882 */ /* 0x000fe20000000000 */
[----:B------:R-:W-:Y:S01]  /*0510*/  IMAD.MOV.U32 R8, RZ, RZ, R30 ;  /* 0x000000ffff087224 */ /* 0x000fe200078e001e */
[C---:B--2---:R-:W-:Y:S02]  /*0520*/  DSETP.GT.AND P0, PT, R2.reuse, -UR8, PT ;  /* 0x8000000802007e2a */ /* 0x044fe4000bf04000 */
[----:B------:R-:W-:-:S04]  /*0530*/  DSETP.GEU.AND P2, PT, R2, R14, PT ;  /* 0x0000000e0200722a */ /* 0x000fc80003f4e000 */
[----:B------:R-:W-:Y:S02]  /*0540*/  FSEL R2, R2, -QNAN , P0 ;  /* 0xffffffff02027808 */ /* 0x000fe40000000000 */
[----:B------:R-:W-:Y:S02]  /*0550*/  FSEL R3, R3, -QNAN , P0 ;  /* 0xffefffff03037808 */ /* 0x000fe40000000000 */
[----:B------:R-:W-:Y:S02]  /*0560*/  ISETP.NE.AND P0, PT, R33, 0x1, PT ;  /* 0x000000012100780c */ /* 0x000fe40003f05270 */
[----:B------:R-:W-:Y:S02]  /*0570*/  FSEL R2, R2, -QNAN , !P2 ;  /* 0xffffffff02027808 */ /* 0x000fe40005000000 */
[----:B------:R-:W-:-:S09]  /*0580*/  FSEL R3, R3, -QNAN , !P2 ;  /* 0xffefffff03037808 */ /* 0x000fd20005000000 */
[----:B------:R-:W-:Y:S05]  /*0590*/  @!P0 BRA `(.L_x_73) ;  /* 0x00000000004c8947 */ /* 0x000fea0003800000 */
[----:B------:R-:W2:Y:S01]  /*05a0*/  LDG.E.64 R18, desc[UR6][R12.64+0x8] ;  /* 0x000008060c127981 */ /* 0x000ea2000c1e1b00 */
[----:B------:R-:W-:-:S13]  /*05b0*/  ISETP.NE.AND P0, PT, R33, 0x2, PT ;  /* 0x000000022100780c */ /* 0x000fda0003f05270 */
[----:B------:R-:W3:Y:S01]  /*05c0*/  @P0 LDG.E.64 R16, desc[UR6][R12.64+0x10] ;  /* 0x000010060c100981 */ /* 0x000ee2000c1e1b00 */
[----:B------:R-:W-:Y:S02]  /*05d0*/  IMAD.MOV.U32 R8, RZ, RZ, R31 ;  /* 0x000000ffff087224 */ /* 0x000fe400078e001f */
[----:B------:R-:W-:Y:S01]  /*05e0*/  @P0 IMAD.MOV.U32 R8, RZ, RZ, R32 ;  /* 0x000000ffff080224 */ /* 0x000fe200078e0020 */
[C---:B--2---:R-:W-:Y:S02]  /*05f0*/  DSETP.GT.AND P2, PT, R18.reuse, R2, PT ;  /* 0x000000021200722a */ /* 0x044fe40003f44000 */
[----:B------:R-:W-:-:S04]  /*0600*/  DSETP.GEU.AND P3, PT, R18, R14, PT ;  /* 0x0000000e1200722a */ /* 0x000fc80003f6e000 */
[-C--:B------:R-:W-:Y:S02]  /*0610*/  FSEL R21, R18, R2.reuse, P2 ;  /* 0x0000000212157208 */ /* 0x080fe40001000000 */
[-C--:B------:R-:W-:Y:S02]  /*0620*/  FSEL R19, R19, R3.reuse, P2 ;  /* 0x0000000313137208 */ /* 0x080fe40001000000 */
[----:B------:R-:W-:Y:S02]  /*0630*/  FSEL R2, R21, R2, !P3 ;  /* 0x0000000215027208 */ /* 0x000fe40005800000 */
[----:B------:R-:W-:Y:S01]  /*0640*/  FSEL R3, R19, R3, !P3 ;  /* 0x0000000313037208 */ /* 0x000fe20005800000 */
[----:B---3--:R-:W-:-:S05]  /*0650*/  @P0 DSETP.GEU.AND P3, PT, R16, R14, PT ;  /* 0x0000000e1000022a */ /* 0x008fca0003f6e000 */
[----:B------:R-:W-:-:S06]  /*0660*/  @P0 DSETP.GT.AND P2, PT, R16, R2, PT ;  /* 0x000000021000022a */ /* 0x000fcc0003f44000 */
[-C--:B------:R-:W-:Y:S02]  /*0670*/  @P0 FSEL R19, R16, R2.reuse, P2 ;  /* 0x0000000210130208 */ /* 0x080fe40001000000 */
[-C--:B------:R-:W-:Y:S02]  /*0680*/  @P0 FSEL R17, R17, R3.reuse, P2 ;  /* 0x0000000311110208 */ /* 0x080fe40001000000 */
[----:B------:R-:W-:Y:S02]  /*0690*/  @P0 FSEL R16, R19, R2, !P3 ;  /* 0x0000000213100208 */ /* 0x000fe40005800000 */
[----:B------:R-:W-:-:S03]  /*06a0*/  @P0 FSEL R17, R17, R3, !P3 ;  /* 0x0000000311110208 */ /* 0x000fc60005800000 */
[----:B------:R-:W-:Y:S02]  /*06b0*/  @P0 IMAD.MOV.U32 R2, RZ, RZ, R16 ;  /* 0x000000ffff020224 */ /* 0x000fe400078e0010 */
[----:B------:R-:W-:-:S07]  /*06c0*/  @P0 IMAD.MOV.U32 R3, RZ, RZ, R17 ;  /* 0x000000ffff030224 */ /* 0x000fce00078e0011 */
.L_x_73:
[----:B------:R-:W-:Y:S05]  /*06d0*/  BSYNC.RECONVERGENT B1 ;  /* 0x0000000000017941 */ /* 0x000fea0003800200 */
.L_x_72:
[----:B------:R-:W-:Y:S05]  /*06e0*/  @P1 BRA `(.L_x_71) ;  /* 0x0000000c004c1947 */ /* 0x000fea0003800000 */
[----:B------:R-:W-:Y:S01]  /*06f0*/  IMAD.IADD R34, R8, 0x1, -R5 ;  /* 0x0000000108227824 */ /* 0x000fe200078e0a05 */
[----:B------:R-:W-:Y:S04]  /*0700*/  BSSY.RELIABLE B1, `(.L_x_74) ;  /* 0x00000b3000017945 */ /* 0x000fe80003800100 */
[----:B------:R-:W-:-:S13]  /*0710*/  ISETP.GE.AND P0, PT, R34, RZ, PT ;  /* 0x000000ff2200720c */ /* 0x000fda0003f06270 */
[----:B------:R-:W-:Y:S05]  /*0720*/  @P0 BRA `(.L_x_75) ;  /* 0x0000000800c00947 */ /* 0x000fea0003800000 */
[----:B------:R-:W-:Y:S01]  /*0730*/  IMAD.MOV R16, RZ, RZ, -R34 ;  /* 0x000000ffff107224 */ /* 0x000fe200078e0a22 */
[----:B------:R-:W-:Y:S01]  /*0740*/  BSSY.RECONVERGENT B2, `(.L_x_76) ;  /* 0x0000070000027945 */ /* 0x000fe20003800200 */
[----:B------:R-:W-:-:S03]  /*0750*/  PLOP3.LUT P0, PT, PT, PT, PT, 0x80, 0x8 ;  /* 0x000000000008781c */ /* 0x000fc60003f0f070 */
[----:B------:R-:W-:-:S13]  /*0760*/  ISETP.GT.AND P2, PT, R16, 0xc, PT ;  /* 0x0000000c1000780c */ /* 0x000fda0003f44270 */
[----:B------:R-:W-:Y:S05]  /*0770*/  @!P2 BRA `(.L_x_77) ;  /* 0x0000000400b0a947 */ /* 0x000fea0003800000 */
[----:B------:R-:W-:-:S13]  /*0780*/  PLOP3.LUT P0, PT, PT, PT, PT, 0x8, 0x80 ;  /* 0x000000000080781c */ /* 0x000fda0003f0e170 */
.L_x_78:
[----:B------:R-:W-:-:S04]  /*0790*/  IADD3 R16, P2, PT, R7, R8, RZ ;  /* 0x0000000807107210 */ /* 0x000fc80007f5e0ff */
[----:B------:R-:W-:Y:S02]  /*07a0*/  LEA.HI.X.SX32 R17, R8, R9, 0x1, P2 ;  /* 0x0000000908117211 */ /* 0x000fe400010f0eff */
[----:B------:R-:W-:-:S04]  /*07b0*/  LEA R26, P2, R16, UR4, 0x3 ;  /* 0x00000004101a7c11 */ /* 0x000fc8000f8418ff */
[----:B------:R-:W-:-:S05]  /*07c0*/  LEA.HI.X R27, R16, UR5, R17, 0x3, P2 ;  /* 0x00000005101b7c11 */ /* 0x000fca00090f1c11 */
[----:B------:R-:W2:Y:S04]  /*07d0*/  LDG.E.64 R24, desc[UR6][R26.64+-0x10] ;  /* 0xfffff0061a187981 */ /* 0x000ea8000c1e1b00 */
[----:B------:R-:W3:Y:S04]  /*07e0*/  LDG.E.64 R22, desc[UR6][R26.64+-0x8] ;  /* 0xfffff8061a167981 */ /* 0x000ee8000c1e1b00 */
[----:B------:R-:W4:Y:S01]  /*07f0*/  LDG.E.64 R20, desc[UR6][R26.64] ;  /* 0x000000061a147981 */ /* 0x000f22000c1e1b00 */
[----:B------:R-:W-:-:S03]  /*0800*/  VIADD R16, R8, 0x4 ;  /* 0x0000000408107836 */ /* 0x000fc60000000000 */
[----:B------:R-:W5:Y:S02]  /*0810*/  LDG.E.64 R18, desc[UR6][R26.64+0x8] ;  /* 0x000008061a127981 */ /* 0x000f64000c1e1b00 */
[----:B------:R-:W-:-:S04]  /*0820*/  IADD3 R17, P2, PT, R7, R16, RZ ;  /* 0x0000001007117210 */ /* 0x000fc80007f5e0ff */
[----:B------:R-:W-:Y:S02]  /*0830*/  LEA.HI.X.SX32 R16, R16, R9, 0x1, P2 ;  /* 0x0000000910107211 */ /* 0x000fe400010f0eff */
[----:B------:R-:W-:-:S04]  /*0840*/  LEA R36, P2, R17, UR4, 0x3 ;  /* 0x0000000411247c11 */ /* 0x000fc8000f8418ff */
[----:B------:R-:W-:-:S05]  /*0850*/  LEA.HI.X R37, R17, UR5, R16, 0x3, P2 ;  /* 0x0000000511257c11 */ /* 0x000fca00090f1c10 */
[----:B------:R-:W5:Y:S04]  /*0860*/  LDG.E.64 R16, desc[UR6][R36.64+-0x10] ;  /* 0xfffff00624107981 */ /* 0x000f68000c1e1b00 */
[----:B------:R-:W5:Y:S01]  /*0870*/  LDG.E.64 R26, desc[UR6][R36.64+-0x8] ;  /* 0xfffff806241a7981 */ /* 0x000f62000c1e1b00 */
[C---:B--2---:R-:W-:Y:S02]  /*0880*/  DSETP.GT.AND P2, PT, R24.reuse, R2, PT ;  /* 0x000000021800722a */ /* 0x044fe40003f44000 */
[--C-:B------:R-:W-:Y:S02]  /*0890*/  DSETP.GEU.AND P3, PT, R24, R14.reuse, PT ;  /* 0x0000000e1800722a */ /* 0x100fe40003f6e000 */
[----:B---3--:R-:W-:Y:S02]  /*08a0*/  DSETP.GEU.AND P4, PT, R22, R14, PT ;  /* 0x0000000e1600722a */ /* 0x008fe40003f8e000 */
[----:B------:R-:W-:-:S02]  /*08b0*/  FSEL R29, R24, R2, P2 ;  /* 0x00000002181d7208 */ /* 0x000fc40001000000 */
[-C--:B------:R-:W-:Y:S02]  /*08c0*/  FSEL R25, R25, R3.reuse, P2 ;  /* 0x0000000319197208 */ /* 0x080fe40001000000 */
[----:B------:R-:W-:Y:S02]  /*08d0*/  FSEL R28, R29, R2, !P3 ;  /* 0x000000021d1c7208 */ /* 0x000fe40005800000 */
[----:B------:R-:W-:Y:S02]  /*08e0*/  FSEL R29, R25, R3, !P3 ;  /* 0x00000003191d7208 */ /* 0x000fe40005800000 */
[----:B------:R-:W2:Y:S04]  /*08f0*/  LDG.E.64 R24, desc[UR6][R36.64] ;  /* 0x0000000624187981 */ /* 0x000ea8000c1e1b00 */
[----:B------:R-:W-:-:S02]  /*0900*/  DSETP.GT.AND P2, PT, R22, R28, PT ;  /* 0x0000001c1600722a */ /* 0x000fc40003f44000 */
[----:B----4-:R-:W-:-:S04]  /*0910*/  DSETP.GEU.AND P3, PT, R20, R14, PT ;  /* 0x0000000e1400722a */ /* 0x010fc80003f6e000 */
[----:B------:R-:W-:Y:S02]  /*0920*/  @!P4 FSEL R28, R22, R28, P2 ;  /* 0x0000001c161cc208 */ /* 0x000fe40001000000 */
[----:B------:R-:W-:Y:S01]  /*0930*/  @!P4 FSEL R29, R23, R29, P2 ;  /* 0x0000001d171dc208 */ /* 0x000fe20001000000 */
[----:B------:R-:W-:Y:S01]  /*0940*/  VIADD R2, R8, 0x8 ;  /* 0x0000000808027836 */ /* 0x000fe20000000000 */
[----:B------:R0:W3:Y:S04]  /*0950*/  LDG.E.64 R22, desc[UR6][R36.64+0x8] ;  /* 0x0000080624167981 */ /* 0x0000e8000c1e1b00 */
[----:B------:R-:W-:-:S06]  /*0960*/  DSETP.GT.AND P2, PT, R20, R28, PT ;  /* 0x0000001c1400722a */ /* 0x000fcc0003f44000 */
[----:B------:R-:W-:Y:S02]  /*0970*/  @!P3 FSEL R28, R20, R28, P2 ;  /* 0x0000001c141cb208 */ /* 0x000fe40001000000 */
[----:B------:R-:W-:Y:S02]  /*0980*/  @!P3 FSEL R29, R21, R29, P2 ;  /* 0x0000001d151db208 */ /* 0x000fe40001000000 */
[----:B------:R-:W-:-:S04]  /*0990*/  IADD3 R3, P3, PT, R7, R2, RZ ;  /* 0x0000000207037210 */ /* 0x000fc80007f7e0ff */
[----:B------:R-:W-:Y:S02]  /*09a0*/  LEA.HI.X.SX32 R2, R2, R9, 0x1, P3 ;  /* 0x0000000902027211 */ /* 0x000fe400018f0eff */
[----:B------:R-:W-:-:S04]  /*09b0*/  LEA R20, P3, R3, UR4, 0x3 ;  /* 0x0000000403147c11 */ /* 0x000fc8000f8618ff */
[----:B------:R-:W-:-:S05]  /*09c0*/  LEA.HI.X R21, R3, UR5, R2, 0x3, P3 ;  /* 0x0000000503157c11 */ /* 0x000fca00098f1c02 */
[----:B------:R-:W4:Y:S01]  /*09d0*/  LDG.E.64 R2, desc[UR6][R20.64+-0x10] ;  /* 0xfffff00614027981 */ /* 0x000f22000c1e1b00 */
[C---:B-----5:R-:W-:Y:S02]  /*09e0*/  DSETP.GEU.AND P3, PT, R18.reuse, R14, PT ;  /* 0x0000000e1200722a */ /* 0x060fe40003f6e000 */
[----:B------:R-:W-:-:S12]  /*09f0*/  DSETP.GT.AND P2, PT, R18, R28, PT ;  /* 0x0000001c1200722a */ /* 0x000fd80003f44000 */
[----:B------:R-:W-:Y:S02]  /*0a00*/  @!P3 FSEL R28, R18, R28, P2 ;  /* 0x0000001c121cb208 */ /* 0x000fe40001000000 */
[----:B------:R-:W-:Y:S01]  /*0a10*/  @!P3 FSEL R29, R19, R29, P2 ;  /* 0x0000001d131db208 */ /* 0x000fe20001000000 */
[C---:B------:R-:W-:Y:S01]  /*0a20*/  DSETP.GEU.AND P3, PT, R16.reuse, R14, PT ;  /* 0x0000000e1000722a */ /* 0x040fe20003f6e000 */
[----:B------:R-:W5:Y:S04]  /*0a30*/  LDG.E.64 R18, desc[UR6][R20.64+-0x8] ;  /* 0xfffff80614127981 */ /* 0x000f68000c1e1b00 */
[----:B------:R-:W-:Y:S02]  /*0a40*/  DSETP.GT.AND P2, PT, R16, R28, PT ;  /* 0x0000001c1000722a */ /* 0x000fe40003f44000 */
[----:B------:R-:W-:-:S07]  /*0a50*/  DSETP.GEU.AND P4, PT, R26, R14, PT ;  /* 0x0000000e1a00722a */ /* 0x000fce0003f8e000 */
[----:B------:R-:W-:Y:S02]  /*0a60*/  @!P3 FSEL R28, R16, R28, P2 ;  /* 0x0000001c101cb208 */ /* 0x000fe40001000000 */
[----:B------:R-:W-:Y:S02]  /*0a70*/  @!P3 FSEL R29, R17, R29, P2 ;  /* 0x0000001d111db208 */ /* 0x000fe40001000000 */
[----:B------:R-:W5:Y:S04]  /*0a80*/  LDG.E.64 R16, desc[UR6][R20.64] ;  /* 0x0000000614107981 */ /* 0x000f68000c1e1b00 */
[----:B------:R-:W-:-:S06]  /*0a90*/  DSETP.GT.AND P3, PT, R26, R28, PT ;  /* 0x0000001c1a00722a */ /* 0x000fcc0003f64000 */
[----:B------:R-:W-:Y:S02]  /*0aa0*/  @!P4 FSEL R28, R26, R28, P3 ;  /* 0x0000001c1a1cc208 */ /* 0x000fe40001800000 */
[----:B------:R-:W-:Y:S02]  /*0ab0*/  @!P4 FSEL R29, R27, R29, P3 ;  /* 0x0000001d1b1dc208 */ /* 0x000fe40001800000 */
[----:B------:R-:W5:Y:S01]  /*0ac0*/  LDG.E.64 R26, desc[UR6][R20.64+0x8] ;  /* 0x00000806141a7981 */ /* 0x000f62000c1e1b00 */
[----:B--2---:R-:W-:-:S03]  /*0ad0*/  DSETP.GEU.AND P2, PT, R24, R14, PT ;  /* 0x0000000e1800722a */ /* 0x004fc60003f4e000 */
[----:B------:R-:W-:-:S11]  /*0ae0*/  DSETP.GT.AND P3, PT, R24, R28, PT ;  /* 0x0000001c1800722a */ /* 0x000fd60003f64000 */
[----:B------:R-:W-:Y:S01]  /*0af0*/  @!P2 FSEL R28, R24, R28, P3 ;  /* 0x0000001c181ca208 */ /* 0x000fe20001800000 */
[----:B------:R-:W-:Y:S01]  /*0b00*/  VIADD R24, R8, 0xc ;  /* 0x0000000c08187836 */ /* 0x000fe20000000000 */
[----:B------:R-:W-:-:S04]  /*0b10*/  @!P2 FSEL R29, R25, R29, P3 ;  /* 0x0000001d191da208 */ /* 0x000fc80001800000 */
[----:B------:R-:W-:-:S04]  /*0b20*/  IADD3 R25, P4, PT, R7, R24, RZ ;  /* 0x0000001807197210 */ /* 0x000fc80007f9e0ff */
[----:B0-----:R-:W-:Y:S02]  /*0b30*/  LEA.HI.X.SX32 R36, R24, R9, 0x1, P4 ;  /* 0x0000000918247211 */ /* 0x001fe400020f0eff */
[----:B------:R-:W-:Y:S01]  /*0b40*/  LEA R24, P4, R25, UR4, 0x3 ;  /* 0x0000000419187c11 */ /* 0x000fe2000f8818ff */
[----:B---3--:R-:W-:-:S03]  /*0b50*/  DSETP.GEU.AND P3, PT, R22, R14, PT ;  /* 0x0000000e1600722a */ /* 0x008fc60003f6e000 */
[----:B------:R-:W-:Y:S01]  /*0b60*/  LEA.HI.X R25, R25, UR5, R36, 0x3, P4 ;  /* 0x0000000519197c11 */ /* 0x000fe2000a0f1c24 */
[----:B------:R-:W-:-:S04]  /*0b70*/  DSETP.GT.AND P2, PT, R22, R28, PT ;  /* 0x0000001c1600722a */ /* 0x000fc80003f44000 */
[----:B------:R-:W2:Y:S04]  /*0b80*/  LDG.E.64 R36, desc[UR6][R24.64+-0x10] ;  /* 0xfffff00618247981 */ /* 0x000ea8000c1e1b00 */
[----:B------:R-:W3:Y:S02]  /*0b90*/  LDG.E.64 R20, desc[UR6][R24.64+0x8] ;  /* 0x0000080618147981 */ /* 0x000ee4000c1e1b00 */
[----:B------:R-:W-:Y:S02]  /*0ba0*/  @!P3 FSEL R28, R22, R28, P2 ;  /* 0x0000001c161cb208 */ /* 0x000fe40001000000 */
[----:B------:R-:W-:Y:S01]  /*0bb0*/  @!P3 FSEL R29, R23, R29, P2 ;  /* 0x0000001d171db208 */ /* 0x000fe20001000000 */
[C---:B----4-:R-:W-:Y:S01]  /*0bc0*/  DSETP.GEU.AND P3, PT, R2.reuse, R14, PT ;  /* 0x0000000e0200722a */ /* 0x050fe20003f6e000 */
[----:B------:R-:W4:Y:S04]  /*0bd0*/  LDG.E.64 R22, desc[UR6][R24.64+-0x8] ;  /* 0xfffff80618167981 */ /* 0x000f28000c1e1b00 */
[----:B------:R-:W-:-:S09]  /*0be0*/  DSETP.GT.AND P2, PT, R2, R28, PT ;  /* 0x0000001c0200722a */ /* 0x000fd20003f44000 */
[----:B------:R-:W-:Y:S02]  /*0bf0*/  @!P3 FSEL R28, R2, R28, P2 ;  /* 0x0000001c021cb208 */ /* 0x000fe40001000000 */
[----:B------:R-:W-:Y:S02]  /*0c00*/  @!P3 FSEL R29, R3, R29, P2 ;  /* 0x0000001d031db208 */ /* 0x000fe40001000000 */
[----:B------:R-:W3:Y:S01]  /*0c10*/  LDG.E.64 R2, desc[UR6][R24.64] ;  /* 0x0000000618027981 */ /* 0x000ee2000c1e1b00 */
[----:B-----5:R-:W-:-:S03]  /*0c20*/  DSETP.GEU.AND P3, PT, R18, R14, PT ;  /* 0x0000000e1200722a */ /* 0x020fc60003f6e000 */
[----:B------:R-:W-:-:S11]  /*0c30*/  DSETP.GT.AND P2, PT, R18, R28, PT ;  /* 0x0000001c1200722a */ /* 0x000fd60003f44000 */
[----:B------:R-:W-:Y:S01]  /*0c40*/  @!P3 FSEL R28, R18, R28, P2 ;  /* 0x0000001c121cb208 */ /* 0x000fe20001000000 */
[----:B------:R-:W-:Y:S01]  /*0c50*/  DSETP.GEU.AND P4, PT, R16, R14, PT ;  /* 0x0000000e1000722a */ /* 0x000fe20003f8e000 */
[----:B------:R-:W-:-:S06]  /*0c60*/  @!P3 FSEL R29, R19, R29, P2 ;  /* 0x0000001d131db208 */ /* 0x000fcc0001000000 */
[----:B------:R-:W-:Y:S02]  /*0c70*/  DSETP.GT.AND P3, PT, R16, R28, PT ;  /* 0x0000001c1000722a */ /* 0x000fe40003f64000 */
[----:B------:R-:W-:-:S05]  /*0c80*/  DSETP.GEU.AND P2, PT, R26, R14, PT ;  /* 0x0000000e1a00722a */ /* 0x000fca0003f4e000 */
[----:B------:R-:W-:Y:S02]  /*0c90*/  @!P4 FSEL R28, R16, R28, P3 ;  /* 0x0000001c101cc208 */ /* 0x000fe40001800000 */
[----:B------:R-:W-:-:S06]  /*0ca0*/  @!P4 FSEL R29, R17, R29, P3 ;  /* 0x0000001d111dc208 */ /* 0x000fcc0001800000 */
[----:B------:R-:W-:-:S06]  /*0cb0*/  DSETP.GT.AND P4, PT, R26, R28, PT ;  /* 0x0000001c1a00722a */ /* 0x000fcc0003f84000 */
[----:B------:R-:W-:Y:S02]  /*0cc0*/  @!P2 FSEL R28, R26, R28, P4 ;  /* 0x0000001c1a1ca208 */ /* 0x000fe40002000000 */
[----:B------:R-:W-:Y:S01]  /*0cd0*/  @!P2 FSEL R29, R27, R29, P4 ;  /* 0x0000001d1b1da208 */ /* 0x000fe20002000000 */
[----:B------:R-:W-:Y:S02]  /*0ce0*/  VIADD R34, R34, 0x10 ;  /* 0x0000001022227836 */ /* 0x000fe40000000000 */
[----:B------:R-:W-:Y:S01]  /*0cf0*/  VIADD R8, R8, 0x10 ;  /* 0x0000001008087836 */ /* 0x000fe20000000000 */
[C---:B--2---:R-:W-:Y:S02]  /*0d00*/  DSETP.GEU.AND P3, PT, R36.reuse, R14, PT ;  /* 0x0000000e2400722a */ /* 0x044fe40003f6e000 */
[----:B------:R-:W-:Y:S02]  /*0d10*/  DSETP.GT.AND P4, PT, R36, R28, PT ;  /* 0x0000001c2400722a */ /* 0x000fe40003f84000 */
[----:B----4-:R-:W-:-:S10]  /*0d20*/  DSETP.GEU.AND P2, PT, R22, R14, PT ;  /* 0x0000000e1600722a */ /* 0x010fd40003f4e000 */
[----:B------:R-:W-:Y:S02]  /*0d30*/  @!P3 FSEL R28, R36, R28, P4 ;  /* 0x0000001c241cb208 */ /* 0x000fe40002000000 */
[----:B------:R-:W-:-:S06]  /*0d40*/  @!P3 FSEL R29, R37, R29, P4 ;  /* 0x0000001d251db208 */ /* 0x000fcc0002000000 */
[----:B------:R-:W-:Y:S02]  /*0d50*/  DSETP.GT.AND P4, PT, R22, R28, PT ;  /* 0x0000001c1600722a */ /* 0x000fe40003f84000 */
[----:B---3--:R-:W-:-:S04]  /*0d60*/  DSETP.GEU.AND P3, PT, R2, R14, PT ;  /* 0x0000000e0200722a */ /* 0x008fc80003f6e000 */
[----:B------:R-:W-:Y:S02]  /*0d70*/  @!P2 FSEL R28, R22, R28, P4 ;  /* 0x0000001c161ca208 */ /* 0x000fe40002000000 */
[----:B------:R-:W-:Y:S01]  /*0d80*/  @!P2 FSEL R29, R23, R29, P4 ;  /* 0x0000001d171da208 */ /* 0x000fe20002000000 */
[----:B------:R-:W-:-:S05]  /*0d90*/  DSETP.GEU.AND P2, PT, R20, R14, PT ;  /* 0x0000000e1400722a */ /* 0x000fca0003f4e000 */
[----:B------:R-:W-:-:S06]  /*0da0*/  DSETP.GT.AND P4, PT, R2, R28, PT ;  /* 0x0000001c0200722a */ /* 0x000fcc0003f84000 */
[----:B------:R-:W-:Y:S02]  /*0db0*/  @!P3 FSEL R28, R2, R28, P4 ;  /* 0x0000001c021cb208 */ /* 0x000fe40002000000 */
[----:B------:R-:W-:Y:S02]  /*0dc0*/  @!P3 FSEL R29, R3, R29, P4 ;  /* 0x0000001d031db208 */ /* 0x000fe40002000000 */
[----:B------:R-:W-:-:S04]  /*0dd0*/  ISETP.GE.AND P4, PT, R34, -0xc, PT ;  /* 0xfffffff42200780c */ /* 0x000fc80003f86270 */
[----:B------:R-:W-:-:S06]  /*0de0*/  DSETP.GT.AND P3, PT, R20, R28, PT ;  /* 0x0000001c1400722a */ /* 0x000fcc0003f64000 */
[----:B------:R-:W-:Y:S02]  /*0df0*/  @!P2 FSEL R28, R20, R28, P3 ;  /* 0x0000001c141ca208 */ /* 0x000fe40001800000 */
[----:B------:R-:W-:-:S03]  /*0e00*/  @!P2 FSEL R29, R21, R29, P3 ;  /* 0x0000001d151da208 */ /* 0x000fc60001800000 */
[----:B------:R-:W-:Y:S02]  /*0e10*/  IMAD.MOV.U32 R2, RZ, RZ, R28 ;  /* 0x000000ffff027224 */ /* 0x000fe400078e001c */
[----:B------:R-:W-:Y:S01]  /*0e20*/  IMAD.MOV.U32 R3, RZ, RZ, R29 ;  /* 0x000000ffff037224 */ /* 0x000fe200078e001d */
[----:B------:R-:W-:Y:S06]  /*0e30*/  @!P4 BRA `(.L_x_78) ;  /* 0xfffffff80054c947 */ /* 0x000fec000383ffff */
.L_x_77:
[----:B------:R-:W-:Y:S05]  /*0e40*/  BSYNC.RECONVERGENT B2 ;  /* 0x0000000000027941 */ /* 0x000fea0003800200 */
.L_x_76:
[----:B------:R-:W-:Y:S01]  /*0e50*/  IMAD.MOV R16, RZ, RZ, -R34 ;  /* 0x000000ffff107224 */ /* 0x000fe200078e0a22 */
[----:B------:R-:W-:Y:S04]  /*0e60*/  BSSY.RECONVERGENT B2, `(.L_x_79) ;  /* 0x0000039000027945 */ /* 0x000fe80003800200 */
[----:B------:R-:W-:-:S13]  /*0e70*/  ISETP.GT.AND P2, PT, R16, 0x4, PT ;  /* 0x000000041000780c */ /* 0x000fda0003f44270 */
[----:B------:R-:W-:Y:S05]  /*0e80*/  @!P2 BRA `(.L_x_80) ;  /* 0x0000000000d8a947 */ /* 0x000fea0003800000 */
        /* <DEDUP_REMOVED lines=14> */
[----:B------:R-:W5:Y:S04]  /*0f70*/  LDG.E.64 R20, desc[UR6][R36.64+-0x8] ;  /* 0xfffff80624147981 */ /* 0x000f68000c1e1b00 */
[----:B------:R-:W5:Y:S01]  /*0f80*/  LDG.E.64 R18, desc[UR6][R36.64] ;  /* 0x0000000624127981 */ /* 0x000f62000c1e1b00 */
[C---:B--2---:R-:W-:Y:S02]  /*0f90*/  DSETP.GT.AND P0, PT, R16.reuse, R2, PT ;  /* 0x000000021000722a */ /* 0x044fe40003f04000 */
[----:B------:R-:W-:-:S04]  /*0fa0*/  DSETP.GEU.AND P2, PT, R16, R14, PT ;  /* 0x0000000e1000722a */ /* 0x000fc80003f4e000 */
[-C--:B------:R-:W-:Y:S02]  /*0fb0*/  FSEL R17, R17, R3.reuse, P0 ;  /* 0x0000000311117208 */ /* 0x080fe40000000000 */
[-C--:B------:R-:W-:Y:S02]  /*0fc0*/  FSEL R35, R16, R2.reuse, P0 ;  /* 0x0000000210237208 */ /* 0x080fe40000000000 */
[----:B------:R-:W-:Y:S02]  /*0fd0*/  FSEL R3, R17, R3, !P2 ;  /* 0x0000000311037208 */ /* 0x000fe40005000000 */
[----:B------:R-:W2:Y:S01]  /*0fe0*/  LDG.E.64 R16, desc[UR6][R36.64+0x8] ;  /* 0x0000080624107981 */ /* 0x000ea2000c1e1b00 */
[----:B------:R-:W-:Y:S01]  /*0ff0*/  FSEL R2, R35, R2, !P2 ;  /* 0x0000000223027208 */ /* 0x000fe20005000000 */
[----:B---3--:R-:W-:-:S05]  /*1000*/  DSETP.GEU.AND P2, PT, R28, R14, PT ;  /* 0x0000000e1c00722a */ /* 0x008fca0003f4e000 */
[----:B------:R-:W-:Y:S02]  /*1010*/  DSETP.GT.AND P0, PT, R28, R2, PT ;  /* 0x000000021c00722a */ /* 0x000fe40003f04000 */
[----:B----4-:R-:W-:-:S07]  /*1020*/  DSETP.GEU.AND P3, PT, R26, R14, PT ;  /* 0x0000000e1a00722a */ /* 0x010fce0003f6e000 */
[----:B------:R-:W-:Y:S02]  /*1030*/  @!P2 FSEL R2, R28, R2, P0 ;  /* 0x000000021c02a208 */ /* 0x000fe40000000000 */
[----:B------:R-:W-:Y:S01]  /*1040*/  @!P2 FSEL R3, R29, R3, P0 ;  /* 0x000000031d03a208 */ /* 0x000fe20000000000 */
[----:B-----5:R-:W-:-:S05]  /*1050*/  DSETP.GEU.AND P2, PT, R24, R14, PT ;  /* 0x0000000e1800722a */ /* 0x020fca0003f4e000 */
[----:B------:R-:W-:-:S06]  /*1060*/  DSETP.GT.AND P0, PT, R26, R2, PT ;  /* 0x000000021a00722a */ /* 0x000fcc0003f04000 */
[----:B------:R-:W-:Y:S02]  /*1070*/  @!P3 FSEL R2, R26, R2, P0 ;  /* 0x000000021a02b208 */ /* 0x000fe40000000000 */
[----:B------:R-:W-:Y:S01]  /*1080*/  @!P3 FSEL R3, R27, R3, P0 ;  /* 0x000000031b03b208 */ /* 0x000fe20000000000 */
[----:B------:R-:W-:-:S05]  /*1090*/  DSETP.GEU.AND P0, PT, R22, R14, PT ;  /* 0x0000000e1600722a */ /* 0x000fca0003f0e000 */
        /* <DEDUP_REMOVED lines=10> */
[----:B------:R-:W-:-:S06]  /*1140*/  @!P2 FSEL R3, R21, R3, P3 ;  /* 0x000000031503a208 */ /* 0x000fcc0001800000 */
[----:B------:R-:W-:-:S06]  /*1150*/  DSETP.GT.AND P3, PT, R18, R2, PT ;  /* 0x000000021200722a */ /* 0x000fcc0003f64000 */
[----:B------:R-:W-:Y:S02]  /*1160*/  @!P0 FSEL R2, R18, R2, P3 ;  /* 0x0000000212028208 */ /* 0x000fe40001800000 */
[----:B------:R-:W-:Y:S01]  /*1170*/  @!P0 FSEL R3, R19, R3, P3 ;  /* 0x0000000313038208 */ /* 0x000fe20001800000 */
[----:B------:R-:W-:Y:S01]  /*1180*/  VIADD R34, R34, 0x8 ;  /* 0x0000000822227836 */ /* 0x000fe20000000000 */
[----:B------:R-:W-:Y:S01]  /*1190*/  PLOP3.LUT P0, PT, PT, PT, PT, 0x8, 0x80 ;  /* 0x000000000080781c */ /* 0x000fe20003f0e170 */
[----:B------:R-:W-:Y:S01]  /*11a0*/  VIADD R8, R8, 0x8 ;  /* 0x0000000808087836 */ /* 0x000fe20000000000 */
[C---:B--2---:R-:W-:Y:S02]  /*11b0*/  DSETP.GEU.AND P2, PT, R16.reuse, R14, PT ;  /* 0x0000000e1000722a */ /* 0x044fe40003f4e000 */
[----:B------:R-:W-:-:S12]  /*11c0*/  DSETP.GT.AND P3, PT, R16, R2, PT ;  /* 0x000000021000722a */ /* 0x000fd80003f64000 */
[----:B------:R-:W-:Y:S02]  /*11d0*/  @!P2 FSEL R2, R16, R2, P3 ;  /* 0x000000021002a208 */ /* 0x000fe40001800000 */
[----:B------:R-:W-:-:S07]  /*11e0*/  @!P2 FSEL R3, R17, R3, P3 ;  /* 0x000000031103a208 */ /* 0x000fce0001800000 */
.L_x_80:
[----:B------:R-:W-:Y:S05]  /*11f0*/  BSYNC.RECONVERGENT B2 ;  /* 0x0000000000027941 */ /* 0x000fea0003800200 */
.L_x_79:
[----:B------:R-:W-:-:S13]  /*1200*/  ISETP.NE.OR P0, PT, R34, RZ, P0 ;  /* 0x000000ff2200720c */ /* 0x000fda0000705670 */
[----:B------:R-:W-:Y:S05]  /*1210*/  @!P0 BREAK.RELIABLE B1 ;  /* 0x0000000000018942 */ /* 0x000fea0003800100 */
[----:B------:R-:W-:Y:S05]  /*1220*/  @!P0 BRA `(.L_x_71) ;  /* 0x00000000007c8947 */ /* 0x000fea0003800000 */
.L_x_75:
[----:B------:R-:W-:Y:S05]  /*1230*/  BSYNC.RELIABLE B1 ;  /* 0x0000000000017941 */ /* 0x000fea0003800100 */
.L_x_74:
[----:B------:R-:W-:-:S04]  /*1240*/  IADD3 R17, P0, PT, R7, R8, RZ ;  /* 0x0000000807117210 */ /* 0x000fc80007f1e0ff */
[----:B------:R-:W-:Y:S02]  /*1250*/  LEA.HI.X.SX32 R18, R8, R9, 0x1, P0 ;  /* 0x0000000908127211 */ /* 0x000fe400000f0eff */
[----:B------:R-:W-:-:S04]  /*1260*/  LEA R16, P0, R17, UR4, 0x3 ;  /* 0x0000000411107c11 */ /* 0x000fc8000f8018ff */
[----:B------:R-:W-:-:S05]  /*1270*/  LEA.HI.X R17, R17, UR5, R18, 0x3, P0 ;  /* 0x0000000511117c11 */ /* 0x000fca00080f1c12 */
[----:B------:R-:W2:Y:S04]  /*1280*/  LDG.E.64 R22, desc[UR6][R16.64+-0x10] ;  /* 0xfffff00610167981 */ /* 0x000ea8000c1e1b00 */
[----:B------:R-:W3:Y:S04]  /*1290*/  LDG.E.64 R20, desc[UR6][R16.64+-0x8] ;  /* 0xfffff80610147981 */ /* 0x000ee8000c1e1b00 */
[----:B------:R-:W4:Y:S04]  /*12a0*/  LDG.E.64 R18, desc[UR6][R16.64] ;  /* 0x0000000610127981 */ /* 0x000f28000c1e1b00 */
[----:B------:R-:W5:Y:S01]  /*12b0*/  LDG.E.64 R24, desc[UR6][R16.64+0x8] ;  /* 0x0000080610187981 */ /* 0x000f62000c1e1b00 */
[----:B------:R-:W-:-:S02]  /*12c0*/  VIADD R34, R34, 0x4 ;  /* 0x0000000422227836 */ /* 0x000fc40000000000 */
[----:B------:R-:W-:Y:S01]  /*12d0*/  VIADD R8, R8, 0x4 ;  /* 0x0000000408087836 */ /* 0x000fe20000000000 */
[C---:B--2---:R-:W-:Y:S02]  /*12e0*/  DSETP.GT.AND P0, PT, R22.reuse, R2, PT ;  /* 0x000000021600722a */ /* 0x044fe40003f04000 */
[--C-:B------:R-:W-:Y:S02]  /*12f0*/  DSETP.GEU.AND P2, PT, R22, R14.reuse, PT ;  /* 0x0000000e1600722a */ /* 0x100fe40003f4e000 */
[--C-:B---3--:R-:W-:Y:S02]  /*1300*/  DSETP.GEU.AND P3, PT, R20, R14.reuse, PT ;  /* 0x0000000e1400722a */ /* 0x108fe40003f6e000 */
[-C--:B------:R-:W-:Y:S02]  /*1310*/  FSEL R27, R22, R2.reuse, P0 ;  /* 0x00000002161b7208 */ /* 0x080fe40000000000 */
[----:B------:R-:W-:Y:S01]  /*1320*/  FSEL R23, R23, R3, P0 ;  /* 0x0000000317177208 */ /* 0x000fe20000000000 */
[----:B----4-:R-:W-:Y:S01]  /*1330*/  DSETP.GEU.AND P0, PT, R18, R14, PT ;  /* 0x0000000e1200722a */ /* 0x010fe20003f0e000 */
[----:B------:R-:W-:-:S02]  /*1340*/  FSEL R2, R27, R2, !P2 ;  /* 0x000000021b027208 */ /* 0x000fc40005000000 */
[----:B------:R-:W-:-:S06]  /*1350*/  FSEL R3, R23, R3, !P2 ;  /* 0x0000000317037208 */ /* 0x000fcc0005000000 */
[----:B------:R-:W-:-:S06]  /*1360*/  DSETP.GT.AND P2, PT, R20, R2, PT ;  /* 0x000000021400722a */ /* 0x000fcc0003f44000 */
[----:B------:R-:W-:Y:S02]  /*1370*/  @!P3 FSEL R2, R20, R2, P2 ;  /* 0x000000021402b208 */ /* 0x000fe40001000000 */
[----:B------:R-:W-:Y:S01]  /*1380*/  @!P3 FSEL R3, R21, R3, P2 ;  /* 0x000000031503b208 */ /* 0x000fe20001000000 */
[----:B-----5:R-:W-:-:S05]  /*1390*/  DSETP.GEU.AND P2, PT, R24, R14, PT ;  /* 0x0000000e1800722a */ /* 0x020fca0003f4e000 */
[----:B------:R-:W-:-:S06]  /*13a0*/  DSETP.GT.AND P3, PT, R18, R2, PT ;  /* 0x000000021200722a */ /* 0x000fcc0003f64000 */
[----:B------:R-:W-:Y:S02]  /*13b0*/  @!P0 FSEL R2, R18, R2, P3 ;  /* 0x0000000212028208 */ /* 0x000fe40001800000 */
[----:B------:R-:W-:Y:S02]  /*13c0*/  @!P0 FSEL R3, R19, R3, P3 ;  /* 0x0000000313038208 */ /* 0x000fe40001800000 */
[----:B------:R-:W-:-:S04]  /*13d0*/  ISETP.NE.AND P3, PT, R34, RZ, PT ;  /* 0x000000ff2200720c */ /* 0x000fc80003f65270 */
[----:B------:R-:W-:-:S06]  /*13e0*/  DSETP.GT.AND P0, PT, R24, R2, PT ;  /* 0x000000021800722a */ /* 0x000fcc0003f04000 */
[----:B------:R-:W-:Y:S02]  /*13f0*/  @!P2 FSEL R2, R24, R2, P0 ;  /* 0x000000021802a208 */ /* 0x000fe40000000000 */
[----:B------:R-:W-:Y:S01]  /*1400*/  @!P2 FSEL R3, R25, R3, P0 ;  /* 0x000000031903a208 */ /* 0x000fe20000000000 */
[----:B------:R-:W-:Y:S06]  /*1410*/  @P3 BRA `(.L_x_74) ;  /* 0xfffffffc00883947 */ /* 0x000fec000383ffff */
.L_x_71:
[----:B------:R-:W-:Y:S05]  /*1420*/  BSYNC.RECONVERGENT B0 ;  /* 0x0000000000007941 */ /* 0x000fea0003800200 */
.L_x_70:
[----:B------:R-:W-:Y:S05]  /*1430*/  WARPSYNC.ALL ;  /* 0x0000000000007948 */ /* 0x000fea0003800000 */
[----:B------:R-:W0:Y:S01]  /*1440*/  LDCU.64 UR8, c[0x0][0x388] ;  /* 0x00007100ff0877ac */ /* 0x000e220008000a00 */
[----:B------:R-:W-:Y:S02]  /*1450*/  IMAD R15, R0, 0x5, R11 ;  /* 0x00000005000f7824 */ /* 0x000fe400078e020b */
[----:B------:R-:W-:-:S03]  /*1460*/  VIADD R11, R11, 0x1 ;  /* 0x000000010b0b7836 */ /* 0x000fc60000000000 */
[----:B------:R-:W-:-:S04]  /*1470*/  IADD3 R8, P0, PT, R6, R15, RZ ;  /* 0x0000000f06087210 */ /* 0x000fc80007f1e0ff */
[----:B------:R-:W-:Y:S02]  /*1480*/  LEA.HI.X.SX32 R15, R15, R10, 0x1, P0 ;  /* 0x0000000a0f0f7211 */ /* 0x000fe400000f0eff */
[----:B0-----:R-:W-:-:S04]  /*1490*/  LEA R14, P0, R8, UR8, 0x3 ;  /* 0x00000008080e7c11 */ /* 0x001fc8000f8018ff */
[----:B------:R-:W-:Y:S02]  /*14a0*/  LEA.HI.X R15, R8, UR9, R15, 0x3, P0 ;  /* 0x00000009080f7c11 */ /* 0x000fe400080f1c0f */
[----:B------:R-:W-:-:S03]  /*14b0*/  ISETP.NE.AND P0, PT, R11, 0x5, PT ;  /* 0x000000050b00780c */ /* 0x000fc60003f05270 */
[----:B------:R0:W-:Y:S10]  /*14c0*/  STG.E.64 desc[UR6][R14.64], R2 ;  /* 0x000000020e007986 */ /* 0x0001f4000c101b06 */
[----:B------:R-:W-:Y:S05]  /*14d0*/  @P0 BRA `(.L_x_81) ;  /* 0xffffffec00cc0947 */ /* 0x000fea000383ffff */
[----:B------:R-:W-:Y:S05]  /*14e0*/  EXIT ;  /* 0x000000000000794d */ /* 0x000fea0003800000 */
.L_x_82:
        /* <DEDUP_REMOVED lines=9> */
.L_x_104:


//--------------------- .text._Z19replace_nan_and_infPdii --------------------------
	.section	.text._Z19replace_nan_and_infPdii,"ax",@progbits
	.align	128
        .global         _Z19replace_nan_and_infPdii
        .type           _Z19replace_nan_and_infPdii,@function
        .size           _Z19replace_nan_and_infPdii,(.L_x_105 - _Z19replace_nan_and_infPdii)
        .other          _Z19replace_nan_and_infPdii,@"STO_CUDA_ENTRY STV_DEFAULT"
_Z19replace_nan_and_infPdii:
.text._Z19replace_nan_and_infPdii:
[----:B------:R-:W-:Y:S01]  /*0000*/  LDC R1, c[0x0][0x37c] ;  /* 0x0000df00ff017b82 */ /* 0x000fe20000000800 */
[----:B------:R-:W0:Y:S07]  /*0010*/  S2R R0, SR_TID.X ;  /* 0x0000000000007919 */ /* 0x000e2e0000002100 */
[----:B------:R-:W0:Y:S01]  /*0020*/  S2UR UR6, SR_CTAID.X ;  /* 0x00000000000679c3 */ /* 0x000e220000002500 */
[----:B------:R-:W1:Y:S07]  /*0030*/  LDCU.64 UR4, c[0x0][0x388] ;  /* 0x00007100ff0477ac */ /* 0x000e6e0008000a00 */
[----:B------:R-:W0:Y:S01]  /*0040*/  LDC R5, c[0x0][0x360] ;  /* 0x0000d800ff057b82 */ /* 0x000e220000000800 */
[----:B-1----:R-:W-:Y:S01]  /*0050*/  UIMAD UR4, UR5, UR4, URZ ;  /* 0x00000004050472a4 */ /* 0x002fe2000f8e02ff */
[----:B0-----:R-:W-:-:S05]  /*0060*/  IMAD R5, R5, UR6, R0 ;  /* 0x0000000605057c24 */ /* 0x001fca000f8e0200 */
[----:B------:R-:W-:-:S13]  /*0070*/  ISETP.GE.AND P0, PT, R5, UR4, PT ;  /* 0x0000000405007c0c */ /* 0x000fda000bf06270 */
[----:B------:R-:W-:Y:S05]  /*0080*/  @P0 EXIT ;  /* 0x000000000000094d */ /* 0x000fea0003800000 */
[----:B------:R-:W0:Y:S01]  /*0090*/  LDC.64 R2, c[0x0][0x380] ;  /* 0x0000e000ff027b82 */ /* 0x000e220000000a00 */
[----:B------:R-:W1:Y:S01]  /*00a0*/  LDCU.64 UR4, c[0x0][0x358] ;  /* 0x00006b00ff0477ac */ /* 0x000e620008000a00 */
[----:B0-----:R-:W-:-:S05]  /*00b0*/  IMAD.WIDE R2, R5, 0x8, R2 ;  /* 0x0000000805027825 */ /* 0x001fca00078e0202 */
[----:B-1----:R-:W2:Y:S02]  /*00c0*/  LDG.E.64 R4, desc[UR4][R2.64] ;  /* 0x0000000402047981 */ /* 0x002ea4000c1e1b00 */
[----:B--2---:R-:W-:-:S14]  /*00d0*/  DSETP.NE.AND P0, PT, |R4|, +INF , PT ;  /* 0x7ff000000400742a */ /* 0x004fdc0003f05200 */
[----:B------:R-:W-:Y:S05]  /*00e0*/  @P0 EXIT ;  /* 0x000000000000094d */ /* 0x000fea0003800000 */
[----:B------:R-:W-:Y:S02]  /*00f0*/  MOV R4, 0xffffffff ;  /* 0xffffffff00047802 */ /* 0x000fe40000000f00 */
[----:B------:R-:W-:-:S05]  /*0100*/  MOV R5, 0xffefffff ;  /* 0xffefffff00057802 */ /* 0x000fca0000000f00 */
[----:B------:R-:W-:Y:S01]  /*0110*/  STG.E.64 desc[UR4][R2.64], R4 ;  /* 0x0000000402007986 */ /* 0x000fe2000c101b04 */
[----:B------:R-:W-:Y:S05]  /*0120*/  EXIT ;  /* 0x000000000000794d */ /* 0x000fea0003800000 */
.L_x_83:
        /* <DEDUP_REMOVED lines=13> */
.L_x_105:


//--------------------- .text._Z35update_last_weight_through_operandsPdS_S_Piiib --------------------------
	.section	.text._Z35update_last_weight_through_operandsPdS_S_Piiib,"ax",@progbits
	.align	128
        .global         _Z35update_last_weight_through_operandsPdS_S_Piiib
        .type           _Z35update_last_weight_through_operandsPdS_S_Piiib,@function
        .size           _Z35update_last_weight_through_operandsPdS_S_Piiib,(.L_x_106 - _Z35update_last_weight_through_operandsPdS_S_Piiib)
        .other          _Z35update_last_weight_through_operandsPdS_S_Piiib,@"STO_CUDA_ENTRY STV_DEFAULT"
_Z35update_last_weight_through_operandsPdS_S_Piiib:
.text._Z35update_last_weight_through_operandsPdS_S_Piiib:
        /* <DEDUP_REMOVED lines=9> */
[----:B------:R-:W-:Y:S01]  /*0090*/  IABS R5, R4 ;  /* 0x0000000400057213 */ /* 0x000fe20000000000 */
[----:B------:R-:W0:Y:S03]  /*00a0*/  LDCU.U8 UR4, c[0x0][0x3a8] ;  /* 0x00007500ff0477ac */ /* 0x000e260008000000 */
[----:B------:R-:W1:Y:S08]  /*00b0*/  I2F.RP R0, R5 ;  /* 0x0000000500007306 */ /* 0x000e700000209400 */
[----:B-1----:R-:W1:Y:S01]  /*00c0*/  MUFU.RCP R0, R0 ;  /* 0x0000000000007308 */ /* 0x002e620000001000 */
[----:B0-----:R-:W-:-:S04]  /*00d0*/  UPRMT UR4, UR4, 0x8880, URZ ;  /* 0x0000888004047896 */ /* 0x001fc800080000ff */
[----:B------:R-:W-:-:S07]  /*00e0*/  UISETP.NE.AND UP0, UPT, UR4, URZ, UPT ;  /* 0x000000ff0400728c */ /* 0x000fce000bf05270 */
[----:B------:R-:W0:Y:S01]  /*00f0*/  LDCU.64 UR4, c[0x0][0x358] ;  /* 0x00006b00ff0477ac */ /* 0x000e220008000a00 */
[----:B-1----:R-:W-:-:S04]  /*0100*/  IADD3 R6, PT, PT, R0, 0xffffffe, RZ ;  /* 0x0ffffffe00067810 */ /* 0x002fc80007ffe0ff */
[----:B------:R1:W2:Y:S02]  /*0110*/  F2I.FTZ.U32.TRUNC.NTZ R7, R6 ;  /* 0x0000000600077305 */ /* 0x0002a4000021f000 */
[----:B-1----:R-:W-:Y:S01]  /*0120*/  HFMA2 R6, -RZ, RZ, 0, 0 ;  /* 0x00000000ff067431 */ /* 0x002fe200000001ff */
[----:B--2---:R-:W-:-:S05]  /*0130*/  IADD3 R2, PT, PT, RZ, -R7, RZ ;  /* 0x80000007ff027210 */ /* 0x004fca0007ffe0ff */
[----:B------:R-:W-:Y:S01]  /*0140*/  IMAD R9, R2, R5, RZ ;  /* 0x0000000502097224 */ /* 0x000fe200078e02ff */
[----:B------:R-:W-:-:S03]  /*0150*/  IABS R2, R3 ;  /* 0x0000000300027213 */ /* 0x000fc60000000000 */
[----:B------:R-:W-:-:S06]  /*0160*/  IMAD.HI.U32 R7, R7, R9, R6 ;  /* 0x0000000907077227 */ /* 0x000fcc00078e0006 */
[----:B------:R-:W-:-:S05]  /*0170*/  IMAD.HI.U32 R7, R7, R2, RZ ;  /* 0x0000000207077227 */ /* 0x000fca00078e00ff */
[----:B------:R-:W-:-:S05]  /*0180*/  IADD3 R0, PT, PT, -R7, RZ, RZ ;  /* 0x000000ff07007210 */ /* 0x000fca0007ffe1ff */
[----:B------:R-:W-:-:S05]  /*0190*/  IMAD R0, R5, R0, R2 ;  /* 0x0000000005007224 */ /* 0x000fca00078e0202 */
[----:B------:R-:W-:-:S13]  /*01a0*/  ISETP.GT.U32.AND P2, PT, R5, R0, PT ;  /* 0x000000000500720c */ /* 0x000fda0003f44070 */
[-C--:B------:R-:W-:Y:S02]  /*01b0*/  @!P2 IADD3 R0, PT, PT, R0, -R5.reuse, RZ ;  /* 0x800000050000a210 */ /* 0x080fe40007ffe0ff */
[----:B------:R-:W-:Y:S02]  /*01c0*/  @!P2 IADD3 R7, PT, PT, R7, 0x1, RZ ;  /* 0x000000010707a810 */ /* 0x000fe40007ffe0ff */
[----:B------:R-:W-:Y:S02]  /*01d0*/  ISETP.GE.U32.AND P0, PT, R0, R5, PT ;  /* 0x000000050000720c */ /* 0x000fe40003f06070 */
[----:B------:R-:W-:Y:S02]  /*01e0*/  LOP3.LUT R0, R3, R4, RZ, 0x3c, !PT ;  /* 0x0000000403007212 */ /* 0x000fe400078e3cff */
[----:B------:R-:W-:Y:S02]  /*01f0*/  ISETP.NE.AND P2, PT, R4, RZ, PT ;  /* 0x000000ff0400720c */ /* 0x000fe40003f45270 */
[----:B------:R-:W-:-:S07]  /*0200*/  ISETP.GE.AND P1, PT, R0, RZ, PT ;  /* 0x000000ff0000720c */ /* 0x000fce0003f26270 */
[----:B------:R-:W-:-:S04]  /*0210*/  @P0 IADD3 R7, PT, PT, R7, 0x1, RZ ;  /* 0x0000000107070810 */ /* 0x000fc80007ffe0ff */
[----:B------:R-:W-:-:S04]  /*0220*/  MOV R11, R7 ;  /* 0x00000007000b7202 */ /* 0x000fc80000000f00 */
[----:B------:R-:W-:Y:S02]  /*0230*/  @!P1 IADD3 R11, PT, PT, -R11, RZ, RZ ;  /* 0x000000ff0b0b9210 */ /* 0x000fe40007ffe1ff */
[----:B------:R-:W-:-:S04]  /*0240*/  @!P2 LOP3.LUT R11, RZ, R4, RZ, 0x33, !PT ;  /* 0x00000004ff0ba212 */ /* 0x000fc800078e33ff */
[----:B------:R-:W-:-:S05]  /*0250*/  IADD3 R0, PT, PT, -R11, RZ, RZ ;  /* 0x000000ff0b007210 */ /* 0x000fca0007ffe1ff */
[----:B------:R-:W-:Y:S01]  /*0260*/  IMAD R15, R4, R0, R3 ;  /* 0x00000000040f7224 */ /* 0x000fe200078e0203 */
[----:B0-----:R-:W-:Y:S06]  /*0270*/  BRA.U !UP0, `(.L_x_84) ;  /* 0x00000001083c7547 */ /* 0x001fec000b800000 */
[----:B------:R-:W0:Y:S08]  /*0280*/  LDC.64 R6, c[0x0][0x398] ;  /* 0x0000e600ff067b82 */ /* 0x000e300000000a00 */
[----:B------:R-:W1:Y:S01]  /*0290*/  LDC.64 R8, c[0x0][0x388] ;  /* 0x0000e200ff087b82 */ /* 0x000e620000000a00 */
[----:B0-----:R-:W-:-:S07]  /*02a0*/  IMAD.WIDE R6, R11, 0x4, R6 ;  /* 0x000000040b067825 */ /* 0x001fce00078e0206 */
[----:B------:R-:W0:Y:S01]  /*02b0*/  LDC.64 R10, c[0x0][0x390] ;  /* 0x0000e400ff0a7b82 */ /* 0x000e220000000a00 */
[----:B------:R-:W2:Y:S02]  /*02c0*/  LDG.E R7, desc[UR4][R6.64] ;  /* 0x0000000406077981 */ /* 0x000ea4000c1e1900 */
[----:B--2---:R-:W-:Y:S02]  /*02d0*/  IMAD R13, R7, R4, R15 ;  /* 0x00000004070d7224 */ /* 0x004fe400078e020f */
[----:B-1----:R-:W-:-:S04]  /*02e0*/  IMAD.WIDE R4, R15, 0x8, R8 ;  /* 0x000000080f047825 */ /* 0x002fc800078e0208 */
[----:B0-----:R-:W-:Y:S02]  /*02f0*/  IMAD.WIDE R8, R13, 0x8, R10 ;  /* 0x000000080d087825 */ /* 0x001fe400078e020a */
[----:B------:R-:W2:Y:S01]  /*0300*/  LDG.E.64 R4, desc[UR4][R4.64] ;  /* 0x0000000404047981 */ /* 0x000ea2000c1e1b00 */
[----:B------:R-:W0:Y:S03]  /*0310*/  LDC.64 R12, c[0x0][0x380] ;  /* 0x0000e000ff0c7b82 */ /* 0x000e260000000a00 */
[----:B------:R-:W2:Y:S01]  /*0320*/  LDG.E.64 R8, desc[UR4][R8.64] ;  /* 0x0000000408087981 */ /* 0x000ea2000c1e1b00 */
[----:B0-----:R-:W-:Y:S01]  /*0330*/  IMAD.WIDE R2, R3, 0x8, R12 ;  /* 0x0000000803027825 */ /* 0x001fe200078e020c */
[----:B--2---:R-:W-:-:S07]  /*0340*/  DADD R10, R4, R8 ;  /* 0x00000000040a7229 */ /* 0x004fce0000000008 */
[----:B------:R-:W-:Y:S01]  /*0350*/  STG.E.64 desc[UR4][R2.64], R10 ;  /* 0x0000000a02007986 */ /* 0x000fe2000c101b04 */
[----:B------:R-:W-:Y:S05]  /*0360*/  EXIT ;  /* 0x000000000000794d */ /* 0x000fea0003800000 */
.L_x_84:
[----:B------:R-:W0:Y:S08]  /*0370*/  LDC.64 R6, c[0x0][0x398] ;  /* 0x0000e600ff067b82 */ /* 0x000e300000000a00 */
[----:B------:R-:W1:Y:S01]  /*0380*/  LDC.64 R12, c[0x0][0x390] ;  /* 0x0000e400ff0c7b82 */ /* 0x000e620000000a00 */
[----:B0-----:R-:W-:-:S07]  /*0390*/  IMAD.WIDE R10, R11, 0x4, R6 ;  /* 0x000000040b0a7825 */ /* 0x001fce00078e0206 */
[----:B------:R-:W0:Y:S01]  /*03a0*/  LDC.64 R6, c[0x0][0x388] ;  /* 0x0000e200ff067b82 */ /* 0x000e220000000a00 */
[----:B------:R-:W2:Y:S01]  /*03b0*/  LDG.E R11, desc[UR4][R10.64] ;  /* 0x000000040a0b7981 */ /* 0x000ea2000c1e1900 */
[----:B0-----:R-:W-:-:S04]  /*03c0*/  IMAD.WIDE R8, R15, 0x8, R6 ;  /* 0x000000080f087825 */ /* 0x001fc800078e0206 */
[----:B--2---:R-:W-:-:S04]  /*03d0*/  IMAD R5, R11, R4, R15 ;  /* 0x000000040b057224 */ /* 0x004fc800078e020f */
[----:B-1----:R-:W-:Y:S02]  /*03e0*/  IMAD.WIDE R6, R5, 0x8, R12 ;  /* 0x0000000805067825 */ /* 0x002fe400078e020c */
[----:B------:R-:W2:Y:S01]  /*03f0*/  LDG.E.64 R4, desc[UR4][R8.64] ;  /* 0x0000000408047981 */ /* 0x000ea2000c1e1b00 */
[----:B------:R-:W0:Y:S03]  /*0400*/  LDC.64 R12, c[0x0][0x380] ;  /* 0x0000e000ff0c7b82 */ /* 0x000e260000000a00 */
[----:B------:R-:W2:Y:S01]  /*0410*/  LDG.E.64 R6, desc[UR4][R6.64] ;  /* 0x0000000406067981 */ /* 0x000ea2000c1e1b00 */
[----:B0-----:R-:W-:Y:S01]  /*0420*/  IMAD.WIDE R12, R3, 0x8, R12 ;  /* 0x00000008030c7825 */ /* 0x001fe200078e020c */
[----:B--2---:R-:W-:-:S07]  /*0430*/  DADD R4, R4, -R6 ;  /* 0x0000000004047229 */ /* 0x004fce0000000806 */
[----:B------:R-:W-:Y:S01]  /*0440*/  STG.E.64 desc[UR4][R12.64], R4 ;  /* 0x000000040c007986 */ /* 0x000fe2000c101b04 */
[----:B------:R-:W-:Y:S05]  /*0450*/  EXIT ;  /* 0x000000000000794d */ /* 0x000fea0003800000 */
.L_x_85:
        /* <DEDUP_REMOVED lines=10> */
.L_x_106:


//--------------------- .text._Z18update_last_weightPdS_S_iib --------------------------
	.section	.text._Z18update_last_weightPdS_S_iib,"ax",@progbits
	.align	128
        .global         _Z18update_last_weightPdS_S_iib
        .type           _Z18update_last_weightPdS_S_iib,@function
        .size           _Z18update_last_weightPdS_S_iib,(.L_x_107 - _Z18update_last_weightPdS_S_iib)
        .other          _Z18update_last_weightPdS_S_iib,@"STO_CUDA_ENTRY STV_DEFAULT"
_Z18update_last_weightPdS_S_iib:
.text._Z18update_last_weightPdS_S_iib:
        /* <DEDUP_REMOVED lines=10> */
[----:B------:R-:W0:Y:S01]  /*00a0*/  LDCU.U8 UR4, c[0x0][0x3a0] ;  /* 0x00007400ff0477ac */ /* 0x000e220008000000 */
[----:B------:R-:W-:Y:S02]  /*00b0*/  IABS R8, R0 ;  /* 0x0000000000087213 */ /* 0x000fe40000000000 */
[----:B------:R-:W1:Y:S01]  /*00c0*/  I2F.RP R3, R6 ;  /* 0x0000000600037306 */ /* 0x000e620000209400 */
[----:B------:R-:W-:-:S07]  /*00d0*/  ISETP.GE.AND P2, PT, R0, RZ, PT ;  /* 0x000000ff0000720c */ /* 0x000fce0003f46270 */
        /* <DEDUP_REMOVED lines=8> */
[----:B------:R-:W-:-:S04]  /*0160*/  IMAD R7, R7, R6, RZ ;  /* 0x0000000607077224 */ /* 0x000fc800078e02ff */
[----:B------:R-:W-:-:S04]  /*0170*/  IMAD.HI.U32 R5, R5, R7, R4 ;  /* 0x0000000705057227 */ /* 0x000fc800078e0004 */
[----:B------:R-:W-:-:S04]  /*0180*/  IMAD.MOV.U32 R7, RZ, RZ, R8 ;  /* 0x000000ffff077224 */ /* 0x000fc800078e0008 */
[----:B------:R-:W-:-:S05]  /*0190*/  IMAD.HI.U32 R5, R5, R7, RZ ;  /* 0x0000000705057227 */ /* 0x000fca00078e00ff */
[----:B------:R-:W-:-:S05]  /*01a0*/  IADD3 R5, PT, PT, -R5, RZ, RZ ;  /* 0x000000ff05057210 */ /* 0x000fca0007ffe1ff */
[----:B------:R-:W-:-:S05]  /*01b0*/  IMAD R3, R6, R5, R7 ;  /* 0x0000000506037224 */ /* 0x000fca00078e0207 */
[----:B------:R-:W-:-:S13]  /*01c0*/  ISETP.GT.U32.AND P0, PT, R6, R3, PT ;  /* 0x000000030600720c */ /* 0x000fda0003f04070 */
[----:B------:R-:W-:Y:S02]  /*01d0*/  @!P0 IADD3 R3, PT, PT, R3, -R6, RZ ;  /* 0x8000000603038210 */ /* 0x000fe40007ffe0ff */
[----:B------:R-:W-:Y:S02]  /*01e0*/  ISETP.NE.AND P0, PT, R2, RZ, PT ;  /* 0x000000ff0200720c */ /* 0x000fe40003f05270 */
[----:B------:R-:W-:-:S13]  /*01f0*/  ISETP.GT.U32.AND P1, PT, R6, R3, PT ;  /* 0x000000030600720c */ /* 0x000fda0003f24070 */
[----:B------:R-:W-:-:S05]  /*0200*/  @!P1 IMAD.IADD R3, R3, 0x1, -R6 ;  /* 0x0000000103039824 */ /* 0x000fca00078e0a06 */
[----:B------:R-:W-:-:S04]  /*0210*/  MOV R7, R3 ;  /* 0x0000000300077202 */ /* 0x000fc80000000f00 */
[----:B------:R-:W-:Y:S02]  /*0220*/  @!P2 IADD3 R7, PT, PT, -R7, RZ, RZ ;  /* 0x000000ff0707a210 */ /* 0x000fe40007ffe1ff */
[----:B------:R-:W-:Y:S01]  /*0230*/  @!P0 LOP3.LUT R7, RZ, R2, RZ, 0x33, !PT ;  /* 0x00000002ff078212 */ /* 0x000fe200078e33ff */
[----:B0-----:R-:W-:Y:S06]  /*0240*/  BRA.U !UP0, `(.L_x_86) ;  /* 0x00000001082c7547 */ /* 0x001fec000b800000 */
[----:B------:R-:W0:Y:S08]  /*0250*/  LDC.64 R2, c[0x0][0x388] ;  /* 0x0000e200ff027b82 */ /* 0x000e300000000a00 */
[----:B------:R-:W1:Y:S08]  /*0260*/  LDC.64 R4, c[0x0][0x390] ;  /* 0x0000e400ff047b82 */ /* 0x000e700000000a00 */
[----:B------:R-:W2:Y:S01]  /*0270*/  LDC.64 R8, c[0x0][0x380] ;  /* 0x0000e000ff087b82 */ /* 0x000ea20000000a00 */
[----:B0-----:R-:W-:-:S06]  /*0280*/  IMAD.WIDE R2, R7, 0x8, R2 ;  /* 0x0000000807027825 */ /* 0x001fcc00078e0202 */
[----:B------:R-:W3:Y:S01]  /*0290*/  LDG.E.64 R2, desc[UR4][R2.64] ;  /* 0x0000000402027981 */ /* 0x000ee2000c1e1b00 */
[----:B-1----:R-:W-:-:S06]  /*02a0*/  IMAD.WIDE R4, R0, 0x8, R4 ;  /* 0x0000000800047825 */ /* 0x002fcc00078e0204 */
[----:B------:R-:W3:Y:S01]  /*02b0*/  LDG.E.64 R4, desc[UR4][R4.64] ;  /* 0x0000000404047981 */ /* 0x000ee2000c1e1b00 */
[----:B--2---:R-:W-:Y:S01]  /*02c0*/  IMAD.WIDE R8, R0, 0x8, R8 ;  /* 0x0000000800087825 */ /* 0x004fe200078e0208 */
[----:B---3--:R-:W-:-:S07]  /*02d0*/  DADD R6, R2, R4 ;  /* 0x0000000002067229 */ /* 0x008fce0000000004 */
[----:B------:R-:W-:Y:S01]  /*02e0*/  STG.E.64 desc[UR4][R8.64], R6 ;  /* 0x0000000608007986 */ /* 0x000fe2000c101b04 */
[----:B------:R-:W-:Y:S05]  /*02f0*/  EXIT ;  /* 0x000000000000794d */ /* 0x000fea0003800000 */
.L_x_86:
[----:B------:R-:W0:Y:S08]  /*0300*/  LDC.64 R4, c[0x0][0x390] ;  /* 0x0000e400ff047b82 */ /* 0x000e300000000a00 */
[----:B------:R-:W1:Y:S08]  /*0310*/  LDC.64 R2, c[0x0][0x388] ;  /* 0x0000e200ff027b82 */ /* 0x000e700000000a00 */
[----:B------:R-:W2:Y:S01]  /*0320*/  LDC.64 R8, c[0x0][0x380] ;  /* 0x0000e000ff087b82 */ /* 0x000ea20000000a00 */
[----:B0-----:R-:W-:-:S06]  /*0330*/  IMAD.WIDE R4, R0, 0x8, R4 ;  /* 0x0000000800047825 */ /* 0x001fcc00078e0204 */
[----:B------:R-:W3:Y:S01]  /*0340*/  LDG.E.64 R4, desc[UR4][R4.64] ;  /* 0x0000000404047981 */ /* 0x000ee2000c1e1b00 */
[----:B-1----:R-:W-:-:S05]  /*0350*/  IMAD.WIDE R6, R7, 0x8, R2 ;  /* 0x0000000807067825 */ /* 0x002fca00078e0202 */
[----:B------:R-:W3:Y:S01]  /*0360*/  LDG.E.64 R2, desc[UR4][R6.64] ;  /* 0x0000000406027981 */ /* 0x000ee2000c1e1b00 */
[----:B--2---:R-:W-:Y:S01]  /*0370*/  IMAD.WIDE R8, R0, 0x8, R8 ;  /* 0x0000000800087825 */ /* 0x004fe200078e0208 */
[----:B---3--:R-:W-:-:S07]  /*0380*/  DADD R2, R2, -R4 ;  /* 0x0000000002027229 */ /* 0x008fce0000000804 */
[----:B------:R-:W-:Y:S01]  /*0390*/  STG.E.64 desc[UR4][R8.64], R2 ;  /* 0x0000000208007986 */ /* 0x000fe2000c101b04 */
[----:B------:R-:W-:Y:S05]  /*03a0*/  EXIT ;  /* 0x000000000000794d */ /* 0x000fea0003800000 */
.L_x_87:
        /* <DEDUP_REMOVED lines=13> */
.L_x_107:


//--------------------- .text._Z18update_temp_weightPdS_S_Piiib --------------------------
	.section	.text._Z18update_temp_weightPdS_S_Piiib,"ax",@progbits
	.align	128
        .global         _Z18update_temp_weightPdS_S_Piiib
        .type           _Z18update_temp_weightPdS_S_Piiib,@function
        .size           _Z18update_temp_weightPdS_S_Piiib,(.L_x_101 - _Z18update_temp_weightPdS_S_Piiib)
        .other          _Z18update_temp_weightPdS_S_Piiib,@"STO_CUDA_ENTRY STV_DEFAULT"
_Z18update_temp_weightPdS_S_Piiib:
.text._Z18update_temp_weightPdS_S_Piiib:
        /* <DEDUP_REMOVED lines=16> */
[----:B-1----:R-:W-:-:S04]  /*0100*/  VIADD R6, R0, 0xffffffe ;  /* 0x0ffffffe00067836 */ /* 0x002fc80000000000 */
[----:B------:R1:W2:Y:S02]  /*0110*/  F2I.FTZ.U32.TRUNC.NTZ R7, R6 ;  /* 0x0000000600077305 */ /* 0x0002a4000021f000 */
[----:B-1----:R-:W-:Y:S02]  /*0120*/  IMAD.MOV.U32 R6, RZ, RZ, RZ ;  /* 0x000000ffff067224 */ /* 0x002fe400078e00ff */
[----:B--2---:R-:W-:-:S04]  /*0130*/  IMAD.MOV R4, RZ, RZ, -R7 ;  /* 0x000000ffff047224 */ /* 0x004fc800078e0a07 */
[----:B------:R-:W-:Y:S01]  /*0140*/  IMAD R9, R4, R3, RZ ;  /* 0x0000000304097224 */ /* 0x000fe200078e02ff */
[----:B------:R-:W-:-:S03]  /*0150*/  IABS R4, R5 ;  /* 0x0000000500047213 */ /* 0x000fc60000000000 */
[----:B------:R-:W-:-:S06]  /*0160*/  IMAD.HI.U32 R7, R7, R9, R6 ;  /* 0x0000000907077227 */ /* 0x000fcc00078e0006 */
[----:B------:R-:W-:-:S04]  /*0170*/  IMAD.HI.U32 R7, R7, R4, RZ ;  /* 0x0000000407077227 */ /* 0x000fc800078e00ff */
[----:B------:R-:W-:-:S04]  /*0180*/  IMAD.MOV R0, RZ, RZ, -R7 ;  /* 0x000000ffff007224 */ /* 0x000fc800078e0a07 */
[----:B------:R-:W-:-:S05]  /*0190*/  IMAD R0, R3, R0, R4 ;  /* 0x0000000003007224 */ /* 0x000fca00078e0204 */
[----:B------:R-:W-:-:S13]  /*01a0*/  ISETP.GT.U32.AND P1, PT, R3, R0, PT ;  /* 0x000000000300720c */ /* 0x000fda0003f24070 */
[----:B------:R-:W-:Y:S02]  /*01b0*/  @!P1 IMAD.IADD R0, R0, 0x1, -R3 ;  /* 0x0000000100009824 */ /* 0x000fe400078e0a03 */
[----:B------:R-:W-:Y:S01]  /*01c0*/  @!P1 VIADD R7, R7, 0x1 ;  /* 0x0000000107079836 */ /* 0x000fe20000000000 */
[----:B------:R-:W-:Y:S02]  /*01d0*/  ISETP.NE.AND P1, PT, R2, RZ, PT ;  /* 0x000000ff0200720c */ /* 0x000fe40003f25270 */
[----:B------:R-:W-:Y:S02]  /*01e0*/  ISETP.GE.U32.AND P0, PT, R0, R3, PT ;  /* 0x000000030000720c */ /* 0x000fe40003f06070 */
[----:B------:R-:W-:-:S04]  /*01f0*/  LOP3.LUT R0, R5, R2, RZ, 0x3c, !PT ;  /* 0x0000000205007212 */ /* 0x000fc800078e3cff */
[----:B------:R-:W-:-:S07]  /*0200*/  ISETP.GE.AND P2, PT, R0, RZ, PT ;  /* 0x000000ff0000720c */ /* 0x000fce0003f46270 */
[----:B------:R-:W-:-:S04]  /*0210*/  @P0 VIADD R7, R7, 0x1 ;  /* 0x0000000107070836 */ /* 0x000fc80000000000 */
[----:B------:R-:W-:-:S04]  /*0220*/  IMAD.MOV.U32 R13, RZ, RZ, R7 ;  /* 0x000000ffff0d7224 */ /* 0x000fc800078e0007 */
[----:B------:R-:W-:Y:S01]  /*0230*/  @!P2 IMAD.MOV R13, RZ, RZ, -R13 ;  /* 0x000000ffff0da224 */ /* 0x000fe200078e0a0d */
[----:B------:R-:W-:-:S05]  /*0240*/  @!P1 LOP3.LUT R13, RZ, R2, RZ, 0x33, !PT ;  /* 0x00000002ff0d9212 */ /* 0x000fca00078e33ff */
[----:B------:R-:W-:-:S04]  /*0250*/  IMAD.MOV R0, RZ, RZ, -R13 ;  /* 0x000000ffff007224 */ /* 0x000fc800078e0a0d */
[----:B------:R-:W-:Y:S01]  /*0260*/  IMAD R15, R2, R0, R5 ;  /* 0x00000000020f7224 */ /* 0x000fe200078e0205 */
[----:B0-----:R-:W-:Y:S06]  /*0270*/  BRA.U !UP0, `(.L_x_88) ;  /* 0x00000001083c7547 */ /* 0x001fec000b800000 */
[----:B------:R-:W0:Y:S08]  /*0280*/  LDC.64 R6, c[0x0][0x398] ;  /* 0x0000e600ff067b82 */ /* 0x000e300000000a00 */
[----:B------:R-:W1:Y:S08]  /*0290*/  LDC.64 R8, c[0x0][0x388] ;  /* 0x0000e200ff087b82 */ /* 0x000e700000000a00 */
[----:B------:R-:W2:Y:S01]  /*02a0*/  LDC.64 R10, c[0x0][0x390] ;  /* 0x0000e400ff0a7b82 */ /* 0x000ea20000000a00 */
[----:B0-----:R-:W-:-:S06]  /*02b0*/  IMAD.WIDE R6, R13, 0x4, R6 ;  /* 0x000000040d067825 */ /* 0x001fcc00078e0206 */
[----:B------:R-:W3:Y:S02]  /*02c0*/  LDG.E R7, desc[UR4][R6.64] ;  /* 0x0000000406077981 */ /* 0x000ee4000c1e1900 */
[----:B---3--:R-:W-:Y:S02]  /*02d0*/  IMAD R13, R7, R2, R15 ;  /* 0x00000002070d7224 */ /* 0x008fe400078e020f */
[----:B-1----:R-:W-:-:S04]  /*02e0*/  IMAD.WIDE R2, R15, 0x8, R8 ;  /* 0x000000080f027825 */ /* 0x002fc800078e0208 */
[----:B--2---:R-:W-:Y:S02]  /*02f0*/  IMAD.WIDE R8, R13, 0x8, R10 ;  /* 0x000000080d087825 */ /* 0x004fe400078e020a */
[----:B------:R-:W2:Y:S01]  /*0300*/  LDG.E.64 R2, desc[UR4][R2.64] ;  /* 0x0000000402027981 */ /* 0x000ea2000c1e1b00 */
[----:B------:R-:W0:Y:S03]  /*0310*/  LDC.64 R12, c[0x0][0x380] ;  /* 0x0000e000ff0c7b82 */ /* 0x000e260000000a00 */
[----:B------:R-:W2:Y:S01]  /*0320*/  LDG.E.64 R8, desc[UR4][R8.64] ;  /* 0x0000000408087981 */ /* 0x000ea2000c1e1b00 */
[----:B0-----:R-:W-:Y:S01]  /*0330*/  IMAD.WIDE R4, R5, 0x8, R12 ;  /* 0x0000000805047825 */ /* 0x001fe200078e020c */
[----:B--2---:R-:W-:-:S07]  /*0340*/  DMUL R10, R2, R8 ;  /* 0x00000008020a7228 */ /* 0x004fce0000000000 */
[----:B------:R-:W-:Y:S01]  /*0350*/  STG.E.64 desc[UR4][R4.64], R10 ;  /* 0x0000000a04007986 */ /* 0x000fe2000c101b04 */
[----:B------:R-:W-:Y:S05]  /*0360*/  EXIT ;  /* 0x000000000000794d */ /* 0x000fea0003800000 */
.L_x_88:
[----:B------:R-:W0:Y:S02]  /*0370*/  LDC.64 R6, c[0x0][0x398] ;  /* 0x0000e600ff067b82 */ /* 0x000e240000000a00 */
[----:B0-----:R-:W-:-:S06]  /*0380*/  IMAD.WIDE R12, R13, 0x4, R6 ;  /* 0x000000040d0c7825 */ /* 0x001fcc00078e0206 */
[----:B------:R-:W0:Y:S01]  /*0390*/  LDC.64 R6, c[0x0][0x390] ;  /* 0x0000e400ff067b82 */ /* 0x000e220000000a00 */
[----:B------:R-:W2:Y:S02]  /*03a0*/  LDG.E R13, desc[UR4][R12.64] ;  /* 0x000000040c0d7981 */ /* 0x000ea4000c1e1900 */
[----:B--2---:R-:W-:-:S04]  /*03b0*/  IMAD R3, R13, R2, R15 ;  /* 0x000000020d037224 */ /* 0x004fc800078e020f */
[----:B0-----:R-:W-:Y:S02]  /*03c0*/  IMAD.WIDE R6, R3, 0x8, R6 ;  /* 0x0000000803067825 */ /* 0x001fe400078e0206 */
[----:B------:R-:W0:Y:S04]  /*03d0*/  LDC.64 R2, c[0x0][0x388] ;  /* 0x0000e200ff027b82 */ /* 0x000e280000000a00 */
[----:B------:R-:W2:Y:S01]  /*03e0*/  LDG.E.64 R6, desc[UR4][R6.64] ;  /* 0x0000000406067981 */ /* 0x000ea2000c1e1b00 */
[----:B0-----:R-:W-:-:S06]  /*03f0*/  IMAD.WIDE R8, R15, 0x8, R2 ;  /* 0x000000080f087825 */ /* 0x001fcc00078e0202 */
[----:B------:R-:W3:Y:S01]  /*0400*/  LDG.E.64 R8, desc[UR4][R8.64] ;  /* 0x0000000408087981 */ /* 0x000ee2000c1e1b00 */
[----:B------:R-:W-:Y:S01]  /*0410*/  IMAD.MOV.U32 R2, RZ, RZ, 0x1 ;  /* 0x00000001ff027424 */ /* 0x000fe200078e00ff */
[----:B------:R-:W-:Y:S01]  /*0420*/  BSSY.RECONVERGENT B0, `(.L_x_89) ;  /* 0x0000012000007945 */ /* 0x000fe20003800200 */
[----:B--2---:R-:W0:Y:S04]  /*0430*/  MUFU.RCP64H R3, R7 ;  /* 0x0000000700037308 */ /* 0x004e280000001800 */
[----:B0-----:R-:W-:-:S08]  /*0440*/  DFMA R10, -R6, R2, 1 ;  /* 0x3ff00000060a742b */ /* 0x001fd00000000102 */
[----:B------:R-:W-:Y:S01]  /*0450*/  DFMA R10, R10, R10, R10 ;  /* 0x0000000a0a0a722b */ /* 0x000fe2000000000a */
[----:B---3--:R-:W-:-:S07]  /*0460*/  FSETP.GEU.AND P1, PT, |R9|, 6.5827683646048100446e-37, PT ;  /* 0x036000000900780b */ /* 0x008fce0003f2e200 */
        /* <DEDUP_REMOVED lines=9> */
[----:B------:R-:W-:-:S07]  /*0500*/  MOV R0, 0x520 ;  /* 0x0000052000007802 */ /* 0x000fce0000000f00 */
[----:B------:R-:W-:Y:S05]  /*0510*/  CALL.REL.NOINC `($__internal_2_$__cuda_sm20_div_rn_f64_full) ;  /* 0x00000000001c7944 */ /* 0x000fea0003c00000 */
[----:B------:R-:W-:Y:S01]  /*0520*/  IMAD.MOV.U32 R2, RZ, RZ, R12 ;  /* 0x000000ffff027224 */ /* 0x000fe200078e000c */
[----:B------:R-:W-:-:S07]  /*0530*/  MOV R3, R13 ;  /* 0x0000000d00037202 */ /* 0x000fce0000000f00 */
.L_x_90:
[----:B------:R-:W-:Y:S05]  /*0540*/  BSYNC.RECONVERGENT B0 ;  /* 0x0000000000007941 */ /* 0x000fea0003800200 */
.L_x_89:
[----:B------:R-:W0:Y:S02]  /*0550*/  LDC.64 R6, c[0x0][0x380] ;  /* 0x0000e000ff067b82 */ /* 0x000e240000000a00 */
[----:B0-----:R-:W-:-:S05]  /*0560*/  IMAD.WIDE R6, R5, 0x8, R6 ;  /* 0x0000000805067825 */ /* 0x001fca00078e0206 */
[----:B------:R-:W-:Y:S01]  /*0570*/  STG.E.64 desc[UR4][R6.64], R2 ;  /* 0x0000000206007986 */ /* 0x000fe2000c101b04 */
[----:B------:R-:W-:Y:S05]  /*0580*/  EXIT ;  /* 0x000000000000794d */ /* 0x000fea0003800000 */
        .weak           $__internal_2_$__cuda_sm20_div_rn_f64_full
        .type           $__internal_2_$__cuda_sm20_div_rn_f64_full,@function
        .size           $__internal_2_$__cuda_sm20_div_rn_f64_full,(.L_x_101 - $__internal_2_$__cuda_sm20_div_rn_f64_full)
$__internal_2_$__cuda_sm20_div_rn_f64_full:
        /* <DEDUP_REMOVED lines=11> */
[C---:B------:R-:W-:Y:S01]  /*0640*/  ISETP.GE.U32.AND P1, PT, R4.reuse, R13, PT ;  /* 0x0000000d0400720c */ /* 0x040fe20003f26070 */
[----:B------:R-:W-:Y:S02]  /*0650*/  IMAD.MOV.U32 R21, RZ, RZ, R4 ;  /* 0x000000ffff157224 */ /* 0x000fe400078e0004 */
[----:B------:R-:W-:Y:S01]  /*0660*/  @!P2 LOP3.LUT R17, R7, 0x7ff00000, RZ, 0xc0, !PT ;  /* 0x7ff000000711a812 */ /* 0x000fe200078ec0ff */
[----:B------:R-:W-:Y:S01]  /*0670*/  @!P2 IMAD.MOV.U32 R16, RZ, RZ, RZ ;  /* 0x000000ffff10a224 */ /* 0x000fe200078e00ff */
[----:B------:R-:W0:Y:S01]  /*0680*/  MUFU.RCP64H R15, R3 ;  /* 0x00000003000f7308 */ /* 0x000e220000001800 */
[----:B------:R-:W-:Y:S01]  /*0690*/  IMAD.MOV.U32 R20, RZ, RZ, R13 ;  /* 0x000000ffff147224 */ /* 0x000fe200078e000d */
[----:B------:R-:W-:Y:S02]  /*06a0*/  @!P2 ISETP.GE.U32.AND P3, PT, R4, R17, PT ;  /* 0x000000110400a20c */ /* 0x000fe40003f66070 */
[----:B------:R-:W-:-:S02]  /*06b0*/  @!P0 LOP3.LUT R20, R3, 0x7ff00000, RZ, 0xc0, !PT ;  /* 0x7ff0000003148812 */ /* 0x000fc400078ec0ff */
[----:B------:R-:W-:Y:S02]  /*06c0*/  @!P2 SEL R17, R12, 0x63400000, !P3 ;  /* 0x634000000c11a807 */ /* 0x000fe40005800000 */
[----:B------:R-:W-:Y:S02]  /*06d0*/  IADD3 R22, PT, PT, R20, -0x1, RZ ;  /* 0xffffffff14167810 */ /* 0x000fe40007ffe0ff */
[----:B------:R-:W-:-:S04]  /*06e0*/  @!P2 LOP3.LUT R17, R17, 0x80000000, R9, 0xf8, !PT ;  /* 0x800000001111a812 */ /* 0x000fc800078ef809 */
[----:B------:R-:W-:Y:S01]  /*06f0*/  @!P2 LOP3.LUT R17, R17, 0x100000, RZ, 0xfc, !PT ;  /* 0x001000001111a812 */ /* 0x000fe200078efcff */
        /* <DEDUP_REMOVED lines=8> */
[----:B------:R-:W-:-:S05]  /*0780*/  DFMA R14, R14, R18, R14 ;  /* 0x000000120e0e722b */ /* 0x000fca000000000e */
[----:B------:R-:W-:-:S03]  /*0790*/  @!P2 LOP3.LUT R21, R11, 0x7ff00000, RZ, 0xc0, !PT ;  /* 0x7ff000000b15a812 */ /* 0x000fc600078ec0ff */
[----:B------:R-:W-:Y:S02]  /*07a0*/  DMUL R16, R14, R10 ;  /* 0x0000000a0e107228 */ /* 0x000fe40000000000 */
[----:B------:R-:W-:-:S05]  /*07b0*/  VIADD R13, R21, 0xffffffff ;  /* 0xffffffff150d7836 */ /* 0x000fca0000000000 */
[----:B------:R-:W-:Y:S01]  /*07c0*/  ISETP.GT.U32.AND P0, PT, R13, 0x7feffffe, PT ;  /* 0x7feffffe0d00780c */ /* 0x000fe20003f04070 */
[----:B------:R-:W-:-:S03]  /*07d0*/  DFMA R18, R16, -R2, R10 ;  /* 0x800000021012722b */ /* 0x000fc6000000000a */
[----:B------:R-:W-:-:S05]  /*07e0*/  ISETP.GT.U32.OR P0, PT, R22, 0x7feffffe, P0 ;  /* 0x7feffffe1600780c */ /* 0x000fca0000704470 */
[----:B------:R-:W-:-:S08]  /*07f0*/  DFMA R14, R14, R18, R16 ;  /* 0x000000120e0e722b */ /* 0x000fd00000000010 */
        /* <DEDUP_REMOVED lines=28> */
.L_x_92:
        /* <DEDUP_REMOVED lines=11> */
[----:B------:R-:W-:Y:S02]  /*0a70*/  @P0 LOP3.LUT R2, R13, 0x7ff00000, RZ, 0xfc, !PT ;  /* 0x7ff000000d020812 */ /* 0x000fe400078efcff */
[----:B------:R-:W-:Y:S01]  /*0a80*/  @!P0 MOV R12, RZ ;  /* 0x000000ff000c8202 */ /* 0x000fe20000000f00 */
[----:B------:R-:W-:Y:S02]  /*0a90*/  @P0 IMAD.MOV.U32 R12, RZ, RZ, RZ ;  /* 0x000000ffff0c0224 */ /* 0x000fe400078e00ff */
[----:B------:R-:W-:Y:S01]  /*0aa0*/  @P0 IMAD.MOV.U32 R13, RZ, RZ, R2 ;  /* 0x000000ffff0d0224 */ /* 0x000fe200078e0002 */
[----:B------:R-:W-:Y:S06]  /*0ab0*/  BRA `(.L_x_93) ;  /* 0x0000000000147947 */ /* 0x000fec0003800000 */
.L_x_95:
[----:B------:R-:W-:Y:S01]  /*0ac0*/  LOP3.LUT R13, R7, 0x80000, RZ, 0xfc, !PT ;  /* 0x00080000070d7812 */ /* 0x000fe200078efcff */
[----:B------:R-:W-:Y:S01]  /*0ad0*/  IMAD.MOV.U32 R12, RZ, RZ, R6 ;  /* 0x000000ffff0c7224 */ /* 0x000fe200078e0006 */
[----:B------:R-:W-:Y:S06]  /*0ae0*/  BRA `(.L_x_93) ;  /* 0x0000000000087947 */ /* 0x000fec0003800000 */
.L_x_94:
[----:B------:R-:W-:Y:S01]  /*0af0*/  LOP3.LUT R13, R9, 0x80000, RZ, 0xfc, !PT ;  /* 0x00080000090d7812 */ /* 0x000fe200078efcff */
[----:B------:R-:W-:-:S07]  /*0b00*/  IMAD.MOV.U32 R12, RZ, RZ, R8 ;  /* 0x000000ffff0c7224 */ /* 0x000fce00078e0008 */
.L_x_93:
[----:B------:R-:W-:Y:S05]  /*0b10*/  BSYNC.RECONVERGENT B1 ;  /* 0x0000000000017941 */ /* 0x000fea0003800200 */
.L_x_91:
[----:B------:R-:W-:Y:S02]  /*0b20*/  IMAD.MOV.U32 R2, RZ, RZ, R0 ;  /* 0x000000ffff027224 */ /* 0x000fe400078e0000 */
[----:B------:R-:W-:-:S04]  /*0b30*/  IMAD.MOV.U32 R3, RZ, RZ, 0x0 ;  /* 0x00000000ff037424 */ /* 0x000fc800078e00ff */
[----:B------:R-:W-:Y:S05]  /*0b40*/  RET.REL.NODEC R2 `(_Z18update_temp_weightPdS_S_Piiib) ;  /* 0xfffffff4022c7950 */ /* 0x000fea0003c3ffff */
.L_x_96:
        /* <DEDUP_REMOVED lines=11> */
.L_x_101:


//--------------------- .text._Z18copy_from_operandsPdS_Piii --------------------------
	.section	.text._Z18copy_from_operandsPdS_Piii,"ax",@progbits
	.align	128
        .global         _Z18copy_from_operandsPdS_Piii
        .type           _Z18copy_from_operandsPdS_Piii,@function
        .size           _Z18copy_from_operandsPdS_Piii,(.L_x_109 - _Z18copy_from_operandsPdS_Piii)
        .other          _Z18copy_from_operandsPdS_Piii,@"STO_CUDA_ENTRY STV_DEFAULT"
_Z18copy_from_operandsPdS_Piii:
.text._Z18copy_from_operandsPdS_Piii:
        /* <DEDUP_REMOVED lines=10> */
[----:B------:R-:W0:Y:S03]  /*00a0*/  LDCU.64 UR4, c[0x0][0x358] ;  /* 0x00006b00ff0477ac */ /* 0x000e260008000a00 */
[----:B------:R-:W1:Y:S08]  /*00b0*/  I2F.RP R0, R9 ;  /* 0x0000000900007306 */ /* 0x000e700000209400 */
[----:B-1----:R-:W1:Y:S02]  /*00c0*/  MUFU.RCP R0, R0 ;  /* 0x0000000000007308 */ /* 0x002e640000001000 */
[----:B-1----:R-:W-:-:S06]  /*00d0*/  IADD3 R6, PT, PT, R0, 0xffffffe, RZ ;  /* 0x0ffffffe00067810 */ /* 0x002fcc0007ffe0ff */
[----:B------:R1:W2:Y:S02]  /*00e0*/  F2I.FTZ.U32.TRUNC.NTZ R7, R6 ;  /* 0x0000000600077305 */ /* 0x0002a4000021f000 */
[----:B-1----:R-:W-:Y:S01]  /*00f0*/  IMAD.MOV.U32 R6, RZ, RZ, RZ ;  /* 0x000000ffff067224 */ /* 0x002fe200078e00ff */
[----:B--2---:R-:W-:-:S05]  /*0100*/  IADD3 R4, PT, PT, RZ, -R7, RZ ;  /* 0x80000007ff047210 */ /* 0x004fca0007ffe0ff */
[----:B------:R-:W-:Y:S01]  /*0110*/  IMAD R3, R4, R9, RZ ;  /* 0x0000000904037224 */ /* 0x000fe200078e02ff */
[----:B------:R-:W-:-:S03]  /*0120*/  IABS R4, R5 ;  /* 0x0000000500047213 */ /* 0x000fc60000000000 */
[----:B------:R-:W-:-:S06]  /*0130*/  IMAD.HI.U32 R7, R7, R3, R6 ;  /* 0x0000000307077227 */ /* 0x000fcc00078e0006 */
[----:B------:R-:W-:Y:S02]  /*0140*/  IMAD.HI.U32 R3, R7, R4, RZ ;  /* 0x0000000407037227 */ /* 0x000fe400078e00ff */
[----:B------:R-:W1:Y:S03]  /*0150*/  LDC.64 R6, c[0x0][0x390] ;  /* 0x0000e400ff067b82 */ /* 0x000e660000000a00 */
[----:B------:R-:W-:-:S05]  /*0160*/  IADD3 R0, PT, PT, -R3, RZ, RZ ;  /* 0x000000ff03007210 */ /* 0x000fca0007ffe1ff */
[----:B------:R-:W-:-:S05]  /*0170*/  IMAD R0, R9, R0, R4 ;  /* 0x0000000009007224 */ /* 0x000fca00078e0204 */
[----:B------:R-:W-:-:S13]  /*0180*/  ISETP.GT.U32.AND P2, PT, R9, R0, PT ;  /* 0x000000000900720c */ /* 0x000fda0003f44070 */
[----:B------:R-:W-:Y:S01]  /*0190*/  @!P2 IMAD.IADD R0, R0, 0x1, -R9 ;  /* 0x000000010000a824 */ /* 0x000fe200078e0a09 */
[----:B------:R-:W-:Y:S02]  /*01a0*/  @!P2 IADD3 R3, PT, PT, R3, 0x1, RZ ;  /* 0x000000010303a810 */ /* 0x000fe40007ffe0ff */
[----:B------:R-:W-:Y:S02]  /*01b0*/  ISETP.NE.AND P2, PT, R2, RZ, PT ;  /* 0x000000ff0200720c */ /* 0x000fe40003f45270 */
[----:B------:R-:W-:Y:S02]  /*01c0*/  ISETP.GE.U32.AND P0, PT, R0, R9, PT ;  /* 0x000000090000720c */ /* 0x000fe40003f06070 */
[----:B------:R-:W-:Y:S01]  /*01d0*/  LOP3.LUT R0, R5, R2, RZ, 0x3c, !PT ;  /* 0x0000000205007212 */ /* 0x000fe200078e3cff */
[----:B------:R-:W2:Y:S03]  /*01e0*/  LDC.64 R8, c[0x0][0x388] ;  /* 0x0000e200ff087b82 */ /* 0x000ea60000000a00 */
[----:B------:R-:W-:-:S07]  /*01f0*/  ISETP.GE.AND P1, PT, R0, RZ, PT ;  /* 0x000000ff0000720c */ /* 0x000fce0003f26270 */
[----:B------:R-:W-:-:S06]  /*0200*/  @P0 VIADD R3, R3, 0x1 ;  /* 0x0000000103030836 */ /* 0x000fcc0000000000 */
[----:B------:R-:W-:Y:S02]  /*0210*/  @!P1 IADD3 R3, PT, PT, -R3, RZ, RZ ;  /* 0x000000ff03039210 */ /* 0x000fe40007ffe1ff */
[----:B------:R-:W-:-:S05]  /*0220*/  @!P2 LOP3.LUT R3, RZ, R2, RZ, 0x33, !PT ;  /* 0x00000002ff03a212 */ /* 0x000fca00078e33ff */
[----:B-1----:R-:W-:-:S06]  /*0230*/  IMAD.WIDE R6, R3, 0x4, R6 ;  /* 0x0000000403067825 */ /* 0x002fcc00078e0206 */
[----:B0-----:R-:W3:Y:S01]  /*0240*/  LDG.E R6, desc[UR4][R6.64] ;  /* 0x0000000406067981 */ /* 0x001ee2000c1e1900 */
[----:B------:R-:W-:-:S05]  /*0250*/  IADD3 R3, PT, PT, -R3, RZ, RZ ;  /* 0x000000ff03037210 */ /* 0x000fca0007ffe1ff */
[----:B------:R-:W-:-:S04]  /*0260*/  IMAD R3, R2, R3, R5 ;  /* 0x0000000302037224 */ /* 0x000fc800078e0205 */
[----:B---3--:R-:W-:-:S04]  /*0270*/  IMAD R3, R6, R2, R3 ;  /* 0x0000000206037224 */ /* 0x008fc800078e0203 */
[----:B--2---:R-:W-:Y:S02]  /*0280*/  IMAD.WIDE R2, R3, 0x8, R8 ;  /* 0x0000000803027825 */ /* 0x004fe400078e0208 */
[----:B------:R-:W0:Y:S04]  /*0290*/  LDC.64 R8, c[0x0][0x380] ;  /* 0x0000e000ff087b82 */ /* 0x000e280000000a00 */
[----:B------:R-:W2:Y:S01]  /*02a0*/  LDG.E.64 R2, desc[UR4][R2.64] ;  /* 0x0000000402027981 */ /* 0x000ea2000c1e1b00 */
[----:B0-----:R-:W-:-:S05]  /*02b0*/  IMAD.WIDE R4, R5, 0x8, R8 ;  /* 0x0000000805047825 */ /* 0x001fca00078e0208 */
[----:B--2---:R-:W-:Y:S01]  /*02c0*/  STG.E.64 desc[UR4][R4.64], R2 ;  /* 0x0000000204007986 */ /* 0x004fe2000c101b04 */
[----:B------:R-:W-:Y:S05]  /*02d0*/  EXIT ;  /* 0x000000000000794d */ /* 0x000fea0003800000 */
.L_x_97:
        /* <DEDUP_REMOVED lines=10> */
.L_x_109:


//--------------------- .text._Z17cuda_array_assignPdid --------------------------
	.section	.text._Z17cuda_array_assignPdid,"ax",@progbits
	.align	128
        .global         _Z17cuda_array_assignPdid
        .type           _Z17cuda_array_assignPdid,@function
        .size           _Z17cuda_array_assignPdid,(.L_x_110 - _Z17cuda_array_assignPdid)
        .other          _Z17cuda_array_assignPdid,@"STO_CUDA_ENTRY STV_DEFAULT"
_Z17cuda_array_assignPdid:
.text._Z17cuda_array_assignPdid:
[----:B------:R-:W-:Y:S01]  /*0000*/  LDC R1, c[0x0][0x37c] ;  /* 0x0000df00ff017b82 */ /* 0x000fe20000000800 */
[----:B------:R-:W0:Y:S07]  /*0010*/  S2R R0, SR_TID.X ;  /* 0x0000000000007919 */ /* 0x000e2e0000002100 */
[----:B------:R-:W0:Y:S01]  /*0020*/  S2UR UR4, SR_CTAID.X ;  /* 0x00000000000479c3 */ /* 0x000e220000002500 */
[----:B------:R-:W1:Y:S07]  /*0030*/  LDCU UR5, c[0x0][0x388] ;  /* 0x00007100ff0577ac */ /* 0x000e6e0008000800 */
[----:B------:R-:W0:Y:S02]  /*0040*/  LDC R7, c[0x0][0x360] ;  /* 0x0000d800ff077b82 */ /* 0x000e240000000800 */
[----:B0-----:R-:W-:-:S05]  /*0050*/  IMAD R7, R7, UR4, R0 ;  /* 0x0000000407077c24 */ /* 0x001fca000f8e0200 */
[----:B-1----:R-:W-:-:S13]  /*0060*/  ISETP.GE.AND P0, PT, R7, UR5, PT ;  /* 0x0000000507007c0c */ /* 0x002fda000bf06270 */
[----:B------:R-:W-:Y:S05]  /*0070*/  @P0 EXIT ;  /* 0x000000000000094d */ /* 0x000fea0003800000 */
[----:B------:R-:W0:Y:S01]  /*0080*/  LDC.64 R2, c[0x0][0x380] ;  /* 0x0000e000ff027b82 */ /* 0x000e220000000a00 */
[----:B------:R-:W1:Y:S07]  /*0090*/  LDCU.64 UR4, c[0x0][0x358] ;  /* 0x00006b00ff0477ac */ /* 0x000e6e0008000a00 */
[----:B------:R-:W1:Y:S01]  /*00a0*/  LDC.64 R4, c[0x0][0x390] ;  /* 0x0000e400ff047b82 */ /* 0x000e620000000a00 */
[----:B0-----:R-:W-:-:S05]  /*00b0*/  IMAD.WIDE R2, R7, 0x8, R2 ;  /* 0x0000000807027825 */ /* 0x001fca00078e0202 */
[----:B-1----:R-:W-:Y:S01]  /*00c0*/  STG.E.64 desc[UR4][R2.64], R4 ;  /* 0x0000000402007986 */ /* 0x002fe2000c101b04 */
[----:B------:R-:W-:Y:S05]  /*00d0*/  EXIT ;  /* 0x000000000000794d */ /* 0x000fea0003800000 */
.L_x_98:
        /* <DEDUP_REMOVED lines=10> */
.L_x_110:


//--------------------- .nv.global.init           --------------------------
	.section	.nv.global.init,"aw",@progbits
	.align	8
.nv.global.init:
	.type		__NEGATIVE_INFINITY__,@object
	.size		__NEGATIVE_INFINITY__,(__POSITIVE_INFINITY__ - __NEGATIVE_INFINITY__)
__NEGATIVE_INFINITY__:
        /*0000*/ 	.byte	0xff, 0xff, 0xff, 0xff, 0xff, 0xff, 0xef, 0xff
	.type		__POSITIVE_INFINITY__,@object
	.size		__POSITIVE_INFINITY__,(.L_1 - __POSITIVE_INFINITY__)
__POSITIVE_INFINITY__:
        /*0008*/ 	.byte	0xff, 0xff, 0xff, 0xff, 0xff, 0xff, 0xef, 0x7f
.L_1:


//--------------------- .nv.shared.reserved.0     --------------------------
	.section	.nv.shared.reserved.0,"aw",@nobits
	.weak		__nv_reservedSMEM_offset_0_alias
	.size		__nv_reservedSMEM_offset_0_alias, 0, 64
	.other		__nv_reservedSMEM_offset_0_alias,@"STO_CUDA_RESERVED_SHARED STV_DEFAULT"
__nv_reservedSMEM_offset_0_alias:
	.zero		0
	.zero		64


//--------------------- .nv.constant0._Z11find_finalsPdS_S_iii --------------------------
	.section	.nv.constant0._Z11find_finalsPdS_S_iii,"a",@progbits
	.sectionflags	@""
	.align	4
.nv.constant0._Z11find_finalsPdS_S_iii:
	.zero		932


//--------------------- .nv.constant0._Z14multi_invest_2PdS_S_iiiidPiS_S0_S0_i --------------------------
	.section	.nv.constant0._Z14multi_invest_2PdS_S_iiiidPiS_S0_S0_i,"a",@progbits
	.sectionflags	@""
	.align	4
.nv.constant0._Z14multi_invest_2PdS_S_iiiidPiS_S0_S0_i:
	.zero		980


//--------------------- .nv.constant0._Z15fill_thresholdsPdS_Piiii --------------------------
	.section	.nv.constant0._Z15fill_thresholdsPdS_Piiii,"a",@progbits
	.sectionflags	@""
	.align	4
.nv.constant0._Z15fill_thresholdsPdS_Piiii:
	.zero		932


//--------------------- .nv.constant0._Z19replace_nan_and_infPdii --------------------------
	.section	.nv.constant0._Z19replace_nan_and_infPdii,"a",@progbits
	.sectionflags	@""
	.align	4
.nv.constant0._Z19replace_nan_and_infPdii:
	.zero		912


//--------------------- .nv.constant0._Z35update_last_weight_through_operandsPdS_S_Piiib --------------------------
	.section	.nv.constant0._Z35update_last_weight_through_operandsPdS_S_Piiib,"a",@progbits
	.sectionflags	@""
	.align	4
.nv.constant0._Z35update_last_weight_through_operandsPdS_S_Piiib:
	.zero		937


//--------------------- .nv.constant0._Z18update_last_weightPdS_S_iib --------------------------
	.section	.nv.constant0._Z18update_last_weightPdS_S_iib,"a",@progbits
	.sectionflags	@""
	.align	4
.nv.constant0._Z18update_last_weightPdS_S_iib:
	.zero		929


//--------------------- .nv.constant0._Z18update_temp_weightPdS_S_Piiib --------------------------
	.section	.nv.constant0._Z18update_temp_weightPdS_S_Piiib,"a",@progbits
	.sectionflags	@""
	.align	4
.nv.constant0._Z18update_temp_weightPdS_S_Piiib:
	.zero		937


//--------------------- .nv.constant0._Z18copy_from_operandsPdS_Piii --------------------------
	.section	.nv.constant0._Z18copy_from_operandsPdS_Piii,"a",@progbits
	.sectionflags	@""
	.align	4
.nv.constant0._Z18copy_from_operandsPdS_Piii:
	.zero		928


//--------------------- .nv.constant0._Z17cuda_array_assignPdid --------------------------
	.section	.nv.constant0._Z17cuda_array_assignPdid,"a",@progbits
	.sectionflags	@""
	.align	4
.nv.constant0._Z17cuda_array_assignPdid:
	.zero		920


//--------------------- SYMBOLS --------------------------

	.type		.nv.reservedSmem.offset0,@object
	.size		.nv.reservedSmem.offset0,0x4
